	.target	sm_90a

	.elftype	@"ET_EXEC"


//--------------------- .note.nv.tkinfo           --------------------------
	.section	.note.nv.tkinfo,"",@"SHT_NOTE"
	.sectionflags	@"SHF_NOTE_NV_TKINFO"
	.tkinfo
        /*0018*/ 	.word	0x00000002
        /*0030*/ 	.string	""
        /*0030*/ 	.string	"ptxas"
        /*0030*/ 	.string	"Cuda compilation tools, release 13.0, V13.0.88"
        /*0030*/ 	.string	"Build cuda_13.0.r13.0/compiler.36424714_0"
        /*0030*/ 	.string	"-v  -suppress-debug-info  -lineinfo  -arch sm_90a "



//--------------------- .note.nv.cuinfo           --------------------------
	.section	.note.nv.cuinfo,"",@"SHT_NOTE"
	.sectionflags	@"SHF_NOTE_NV_CUINFO"
        /*0018*/ 	.short	0x0002
        /*001a*/ 	.short	0x005a
        /*001c*/ 	.short	0x0082
	.zero		2


//--------------------- .nv.info                  --------------------------
	.section	.nv.info,"",@"SHT_CUDA_INFO"
	.align	4


	//----- nvinfo : EIATTR_REGCOUNT
	.align		4
        /*0000*/ 	.byte	0x04, 0x2f
        /*0002*/ 	.short	(.L_1 - .L_0)
	.align		4
.L_0:
        /*0004*/ 	.word	index@(gluon_wgmma)
        /*0008*/ 	.word	0x0000005a


	//----- nvinfo : EIATTR_FRAME_SIZE
	.align		4
.L_1:
        /*000c*/ 	.byte	0x04, 0x11
        /*000e*/ 	.short	(.L_3 - .L_2)
	.align		4
.L_2:
        /*0010*/ 	.word	index@(gluon_wgmma)
        /*0014*/ 	.word	0x00000000


	//----- nvinfo : EIATTR_MIN_STACK_SIZE
	.align		4
.L_3:
        /*0018*/ 	.byte	0x04, 0x12
        /*001a*/ 	.short	(.L_5 - .L_4)
	.align		4
.L_4:
        /*001c*/ 	.word	index@(gluon_wgmma)
        /*0020*/ 	.word	0x00000000
.L_5:


//--------------------- .nv.compat                --------------------------
	.section	.nv.compat,"",@"SHT_CUDA_COMPAT_INFO"
	.align	4
        /*0000*/ 	.byte	0x02, 0x09, 0x01, 0x00, 0x02, 0x02, 0x04, 0x00, 0x02, 0x05, 0x05, 0x00, 0x03, 0x07, 0x01, 0x01
        /*0010*/ 	.byte	0x02, 0x03, 0x03, 0x00, 0x02, 0x06, 0x01, 0x00, 0x04, 0x0b, 0x08, 0x00, 0x00, 0x00, 0x00, 0x00
        /*0020*/ 	.byte	0x00, 0x00, 0x00, 0x00


//--------------------- .nv.info.gluon_wgmma      --------------------------
	.section	.nv.info.gluon_wgmma,"",@"SHT_CUDA_INFO"
	.sectionflags	@""
	.align	4


	//----- nvinfo : EIATTR_CUDA_API_VERSION
	.align		4
        /*0000*/ 	.byte	0x04, 0x37
        /*0002*/ 	.short	(.L_7 - .L_6)
.L_6:
        /*0004*/ 	.word	0x00000082


	//----- nvinfo : EIATTR_KPARAM_INFO
	.align		4
.L_7:
        /*0008*/ 	.byte	0x04, 0x17
        /*000a*/ 	.short	(.L_9 - .L_8)
.L_8:
        /*000c*/ 	.word	0x00000000
        /*0010*/ 	.short	0x000a
        /*0012*/ 	.short	0x0048
        /*0014*/ 	.byte	0x00, 0xf4, 0x21, 0x00


	//----- nvinfo : EIATTR_KPARAM_INFO
	.align		4
.L_9:
        /*0018*/ 	.byte	0x04, 0x17
        /*001a*/ 	.short	(.L_11 - .L_10)
.L_10:
        /*001c*/ 	.word	0x00000000
        /*0020*/ 	.short	0x0009
        /*0022*/ 	.short	0x0040
        /*0024*/ 	.byte	0x00, 0xf4, 0x21, 0x00


	//----- nvinfo : EIATTR_KPARAM_INFO
	.align		4
.L_11:
        /*0028*/ 	.byte	0x04, 0x17
        /*002a*/ 	.short	(.L_13 - .L_12)
.L_12:
        /*002c*/ 	.word	0x00000000
        /*0030*/ 	.short	0x0008
        /*0032*/ 	.short	0x0038
        /*0034*/ 	.byte	0x00, 0xf0, 0x21, 0x00


	//----- nvinfo : EIATTR_KPARAM_INFO
	.align		4
.L_13:
        /*0038*/ 	.byte	0x04, 0x17
        /*003a*/ 	.short	(.L_15 - .L_14)
.L_14:
        /*003c*/ 	.word	0x00000000
        /*0040*/ 	.short	0x0007
        /*0042*/ 	.short	0x0030
        /*0044*/ 	.byte	0x00, 0xf0, 0x21, 0x00


	//----- nvinfo : EIATTR_KPARAM_INFO
	.align		4
.L_15:
        /*0048*/ 	.byte	0x04, 0x17
        /*004a*/ 	.short	(.L_17 - .L_16)
.L_16:
        /*004c*/ 	.word	0x00000000
        /*0050*/ 	.short	0x0006
        /*0052*/ 	.short	0x0028
        /*0054*/ 	.byte	0x00, 0xf0, 0x21, 0x00


	//----- nvinfo : EIATTR_KPARAM_INFO
	.align		4
.L_17:
        /*0058*/ 	.byte	0x04, 0x17
        /*005a*/ 	.short	(.L_19 - .L_18)
.L_18:
        /*005c*/ 	.word	0x00000000
        /*0060*/ 	.short	0x0005
        /*0062*/ 	.short	0x0020
        /*0064*/ 	.byte	0x00, 0xf0, 0x11, 0x00


	//----- nvinfo : EIATTR_KPARAM_INFO
	.align		4
.L_19:
        /*0068*/ 	.byte	0x04, 0x17
        /*006a*/ 	.short	(.L_21 - .L_20)
.L_20:
        /*006c*/ 	.word	0x00000000
        /*0070*/ 	.short	0x0004
        /*0072*/ 	.short	0x001c
        /*0074*/ 	.byte	0x00, 0xf0, 0x11, 0x00


	//----- nvinfo : EIATTR_KPARAM_INFO
	.align		4
.L_21:
        /*0078*/ 	.byte	0x04, 0x17
        /*007a*/ 	.short	(.L_23 - .L_22)
.L_22:
        /*007c*/ 	.word	0x00000000
        /*0080*/ 	.short	0x0003
        /*0082*/ 	.short	0x0018
        /*0084*/ 	.byte	0x00, 0xf0, 0x11, 0x00


	//----- nvinfo : EIATTR_KPARAM_INFO
	.align		4
.L_23:
        /*0088*/ 	.byte	0x04, 0x17
        /*008a*/ 	.short	(.L_25 - .L_24)
.L_24:
        /*008c*/ 	.word	0x00000000
        /*0090*/ 	.short	0x0002
        /*0092*/ 	.short	0x0010
        /*0094*/ 	.byte	0x00, 0xf4, 0x21, 0x00


	//----- nvinfo : EIATTR_KPARAM_INFO
	.align		4
.L_25:
        /*0098*/ 	.byte	0x04, 0x17
        /*009a*/ 	.short	(.L_27 - .L_26)
.L_26:
        /*009c*/ 	.word	0x00000000
        /*00a0*/ 	.short	0x0001
        /*00a2*/ 	.short	0x0008
        /*00a4*/ 	.byte	0x00, 0xf4, 0x21, 0x00


	//----- nvinfo : EIATTR_KPARAM_INFO
	.align		4
.L_27:
        /*00a8*/ 	.byte	0x04, 0x17
        /*00aa*/ 	.short	(.L_29 - .L_28)
.L_28:
        /*00ac*/ 	.word	0x00000000
        /*00b0*/ 	.short	0x0000
        /*00b2*/ 	.short	0x0000
        /*00b4*/ 	.byte	0x00, 0xf4, 0x21, 0x00


	//----- nvinfo : EIATTR_SPARSE_MMA_MASK
	.align		4
.L_29:
        /*00b8*/ 	.byte	0x03, 0x50
        /*00ba*/ 	.short	0x0000


	//----- nvinfo : EIATTR_MAXREG_COUNT
	.align		4
        /*00bc*/ 	.byte	0x03, 0x1b
        /*00be*/ 	.short	0x00ff


	//----- nvinfo : EIATTR_NUM_BARRIERS
	.align		4
        /*00c0*/ 	.byte	0x02, 0x4c
        /*00c2*/ 	.byte	0x01
	.zero		1


	//----- nvinfo : EIATTR_MERCURY_ISA_VERSION
	.align		4
        /*00c4*/ 	.byte	0x03, 0x5f
        /*00c6*/ 	.short	0x0101


	//----- nvinfo : EIATTR_INT_WARP_WIDE_INSTR_OFFSETS
	.align		4
        /*00c8*/ 	.byte	0x04, 0x31
        /*00ca*/ 	.short	(.L_31 - .L_30)


	//   ....[0]....
.L_30:
        /*00cc*/ 	.word	0x00001430


	//   ....[1]....
        /*00d0*/ 	.word	0x000014c0


	//   ....[2]....
        /*00d4*/ 	.word	0x000018f0


	//   ....[3]....
        /*00d8*/ 	.word	0x00001900


	//   ....[4]....
        /*00dc*/ 	.word	0x00001910


	//   ....[5]....
        /*00e0*/ 	.word	0x00001920


	//   ....[6]....
        /*00e4*/ 	.word	0x00001c50


	//   ....[7]....
        /*00e8*/ 	.word	0x00001cf0


	//----- nvinfo : EIATTR_COOP_GROUP_MASK_REGIDS
	.align		4
.L_31:
        /*00ec*/ 	.byte	0x04, 0x29
        /*00ee*/ 	.short	(.L_33 - .L_32)


	//   ....[0]....
.L_32:
        /*00f0*/ 	.word	0xffffffff


	//   ....[1]....
        /*00f4*/ 	.word	0xffffffff


	//   ....[2]....
        /*00f8*/ 	.word	0xffffffff


	//----- nvinfo : EIATTR_COOP_GROUP_INSTR_OFFSETS
	.align		4
.L_33:
        /*00fc*/ 	.byte	0x04, 0x28
        /*00fe*/ 	.short	(.L_35 - .L_34)


	//   ....[0]....
.L_34:
        /*0100*/ 	.word	0x00000150


	//   ....[1]....
        /*0104*/ 	.word	0x00000700


	//   ....[2]....
        /*0108*/ 	.word	0x00000cf0


	//----- nvinfo : EIATTR_MBARRIER_INSTR_OFFSETS
	.align		4
.L_35:
        /*010c*/ 	.byte	0x04, 0x39
        /*010e*/ 	.short	(.L_37 - .L_36)


	//   ....[0]....
.L_36:
        /*0110*/ 	.word	0x00001550
        /*0114*/ 	.word	0x000000ff
        /*0118*/ 	.word	0x00006000
        /*011c*/ 	.short	0x0100
        /*011e*/ 	.byte	0x08
	.zero		1


	//   ....[1]....
        /*0120*/ 	.word	0x00001a30
        /*0124*/ 	.word	0x000000ff
        /*0128*/ 	.word	0x00006000
        /*012c*/ 	.short	0x010a
        /*012e*/ 	.byte	0x08
	.zero		1


	//   ....[2]....
        /*0130*/ 	.word	0x00001cb0
        /*0134*/ 	.word	0x000000ff
        /*0138*/ 	.word	0x00006000
        /*013c*/ 	.short	0x0108
        /*013e*/ 	.byte	0x08
	.zero		1


	//   ....[3]....
        /*0140*/ 	.word	0x00002010
        /*0144*/ 	.word	0x000000ff
        /*0148*/ 	.word	0x00006000
        /*014c*/ 	.short	0x010a
        /*014e*/ 	.byte	0x08
	.zero		1


	//----- nvinfo : EIATTR_NUM_MBARRIERS
	.align		4
.L_37:
        /*0150*/ 	.byte	0x03, 0x38
        /*0152*/ 	.short	0x0001


	//----- nvinfo : EIATTR_EXIT_INSTR_OFFSETS
	.align		4
        /*0154*/ 	.byte	0x04, 0x1c
        /*0156*/ 	.short	(.L_39 - .L_38)


	//   ....[0]....
.L_38:
        /*0158*/ 	.word	0x00002000


	//----- nvinfo : EIATTR_REQNTID
	.align		4
.L_39:
        /*015c*/ 	.byte	0x04, 0x10
        /*015e*/ 	.short	(.L_41 - .L_40)
.L_40:
        /*0160*/ 	.word	0x00000080
        /*0164*/ 	.word	0x00000001
        /*0168*/ 	.word	0x00000001


	//----- nvinfo : EIATTR_CRS_STACK_SIZE
	.align		4
.L_41:
        /*016c*/ 	.byte	0x04, 0x1e
        /*016e*/ 	.short	(.L_43 - .L_42)
.L_42:
        /*0170*/ 	.word	0x00000000


	//----- nvinfo : EIATTR_CBANK_PARAM_SIZE
	.align		4
.L_43:
        /*0174*/ 	.byte	0x03, 0x19
        /*0176*/ 	.short	0x0050


	//----- nvinfo : EIATTR_PARAM_CBANK
	.align		4
        /*0178*/ 	.byte	0x04, 0x0a
        /*017a*/ 	.short	(.L_45 - .L_44)
	.align		4
.L_44:
        /*017c*/ 	.word	index@(.nv.constant0.gluon_wgmma)
        /*0180*/ 	.short	0x0210
        /*0182*/ 	.short	0x0050


	//----- nvinfo : EIATTR_SW_WAR
	.align		4
.L_45:
        /*0184*/ 	.byte	0x04, 0x36
        /*0186*/ 	.short	(.L_47 - .L_46)
.L_46:
        /*0188*/ 	.word	0x00000008
.L_47:


//--------------------- .nv.callgraph             --------------------------
	.section	.nv.callgraph,"",@"SHT_CUDA_CALLGRAPH"
	.align	4
	.sectionentsize	8
	.align		4
        /*0000*/ 	.word	0x00000000
	.align		4
        /*0004*/ 	.word	0xffffffff
	.align		4
        /*0008*/ 	.word	0x00000000
	.align		4
        /*000c*/ 	.word	0xfffffffe
	.align		4
        /*0010*/ 	.word	0x00000000
	.align		4
        /*0014*/ 	.word	0xfffffffd
	.align		4
        /*0018*/ 	.word	0x00000000
	.align		4
        /*001c*/ 	.word	0xfffffffc


//--------------------- .text.gluon_wgmma         --------------------------
	.section	.text.gluon_wgmma,"ax",@progbits
	.align	128
        .global         gluon_wgmma
        .type           gluon_wgmma,@function
        .size           gluon_wgmma,(.L_x_52 - gluon_wgmma)
        .other          gluon_wgmma,@"STO_CUDA_ENTRY STV_DEFAULT"
gluon_wgmma:
.text.gluon_wgmma:
[----:B------:R-:W-:Y:S01]  /*0000*/  LDC R1, c[0x0][0x28] ;  /* 0x00000a00ff017b82 */ /* 0x000fe20000000800 */
[----:B------:R-:W1:Y:S07]  /*0010*/  S2R R0, SR_TID.X ;  /* 0x0000000000007919 */ /* 0x000e6e0000002100 */
[----:B------:R-:W2:Y:S01]  /*0020*/  S2UR UR4, SR_CgaCtaId ;  /* 0x00000000000479c3 */ /* 0x000ea20000008800 */
[----:B------:R-:W-:Y:S01]  /*0030*/  UMOV UR8, 0x400 ;  /* 0x0000040000087882 */ /* 0x000fe20000000000 */
[----:B------:R-:W-:Y:S01]  /*0040*/  ULDC UR6, c[0x0][0xc] ;  /* 0x0000030000067ab9 */ /* 0x000fe20000000800 */
[----:B------:R-:W-:Y:S01]  /*0050*/  ULDC.64 UR20, c[0x0][0x250] ;  /* 0x0000940000147ab9 */ /* 0x000fe20000000a00 */
[----:B------:R-:W-:Y:S04]  /*0060*/  BSSY B0, `(.L_x_0) ;  /* 0x000001e000007945 */ /* 0x000fe80003800000 */
[----:B------:R-:W3:Y:S08]  /*0070*/  LDC R2, c[0x0][0x228] ;  /* 0x00008a00ff027b82 */ /* 0x000ef00000000800 */
[----:B------:R-:W4:Y:S08]  /*0080*/  LDC R10, c[0x0][0x230] ;  /* 0x00008c00ff0a7b82 */ /* 0x000f300000000800 */
[----:B------:R-:W-:Y:S01]  /*0090*/  S2UR UR36, SR_CTAID.Y ;  /* 0x00000000002479c3 */ /* 0x000fe20000002600 */
[----:B--2---:R-:W-:-:S03]  /*00a0*/  ULEA UR8, UR4, UR8, 0x18 ;  /* 0x0000000804087291 */ /* 0x004fc6000f8ec03f */
[----:B------:R-:W-:Y:S01]  /*00b0*/  ULDC UR4, c[0x0][0x10] ;  /* 0x0000040000047ab9 */ /* 0x000fe20000000800 */
[----:B-1----:R-:W-:-:S03]  /*00c0*/  LOP3.LUT R3, R0, 0x7f, RZ, 0xc0, !PT ;  /* 0x0000007f00037812 */ /* 0x002fc600078ec0ff */
[----:B------:R-:W1:Y:S01]  /*00d0*/  S2UR UR5, SR_CTAID.Z ;  /* 0x00000000000579c3 */ /* 0x000e620000002700 */
[----:B---3--:R-:W-:Y:S01]  /*00e0*/  VIADD R2, R2, 0xffffffff ;  /* 0xffffffff02027836 */ /* 0x008fe20000000000 */
[C---:B------:R-:W-:Y:S02]  /*00f0*/  ISETP.GE.U32.AND P0, PT, R3.reuse, 0x20, PT ;  /* 0x000000200300780c */ /* 0x040fe40003f06070 */
[C---:B------:R-:W-:Y:S02]  /*0100*/  ISETP.NE.U32.AND P2, PT, R3.reuse, RZ, PT ;  /* 0x000000ff0300720c */ /* 0x040fe40003f45070 */
[----:B------:R-:W-:Y:S02]  /*0110*/  LEA R12, R3, UR8, 0x2 ;  /* 0x00000008030c7c11 */ /* 0x000fe4000f8e10ff */
[----:B------:R-:W2:Y:S01]  /*0120*/  S2UR UR37, SR_CTAID.X ;  /* 0x00000000002579c3 */ /* 0x000ea20000002500 */
[----:B----4-:R-:W-:-:S06]  /*0130*/  VIADD R8, R10, 0xffffffff ;  /* 0xffffffff0a087836 */ /* 0x010fcc0000000000 */
[----:B------:R3:W-:Y:S01]  /*0140*/  @!P0 STS [R12], RZ ;  /* 0x000000ff0c008388 */ /* 0x0007e20000000800 */
[----:B------:R-:W-:-:S03]  /*0150*/  NOP ;  /* 0x0000000000007918 */ /* 0x000fc60000000000 */
[----:B------:R3:W-:Y:S01]  /*0160*/  @!P2 STS [UR8+0x24], R2 ;  /* 0x00002402ff00a988 */ /* 0x0007e20008000808 */
[----:B-1----:R-:W-:-:S03]  /*0170*/  UIMAD UR4, UR5, UR4, UR36 ;  /* 0x00000004050472a4 */ /* 0x002fc6000f8e0224 */
[----:B------:R3:W-:Y:S01]  /*0180*/  @!P2 STS [UR8+0x20], R8 ;  /* 0x00002008ff00a988 */ /* 0x0007e20008000808 */
[----:B--2---:R-:W-:-:S04]  /*0190*/  UIMAD UR4, UR4, UR6, UR37 ;  /* 0x00000006040472a4 */ /* 0x004fc8000f8e0225 */
[----:B------:R-:W-:-:S04]  /*01a0*/  UIMAD UR4, UR4, 0x180, URZ ;  /* 0x00000180040478a4 */ /* 0x000fc8000f8e023f */
[----:B------:R-:W-:-:S04]  /*01b0*/  UIADD3 UR16, UP0, UR4, UR20, URZ ;  /* 0x0000001404107290 */ /* 0x000fc8000ff1e03f */
[----:B------:R-:W-:Y:S01]  /*01c0*/  ULEA.HI.X.SX32 UR17, UR4, UR21, 0x1, UP0 ;  /* 0x0000001504117291 */ /* 0x000fe200080f0e3f */
[----:B---3--:R-:W-:Y:S11]  /*01d0*/  @P2 BRA `(.L_x_1) ;  /* 0x0000000000182947 */ /* 0x008ff60003800000 */
[----:B------:R-:W1:Y:S01]  /*01e0*/  LDS R4, [UR8+0x8] ;  /* 0x00000808ff047984 */ /* 0x000e620008000800 */
[----:B------:R-:W2:Y:S01]  /*01f0*/  LDC.64 R6, c[0x0][0x210] ;  /* 0x00008400ff067b82 */ /* 0x000ea20000000a00 */
[----:B------:R-:W-:Y:S02]  /*0200*/  IMAD.MOV.U32 R5, RZ, RZ, 0x70 ;  /* 0x00000070ff057424 */ /* 0x000fe400078e00ff */
[----:B--2---:R2:W-:Y:S03]  /*0210*/  STS.64 [UR8], R6 ;  /* 0x00000006ff007988 */ /* 0x0045e60008000a08 */
[----:B-1----:R-:W-:-:S05]  /*0220*/  LOP3.LUT R4, R4, 0x10, R5, 0xd8, !PT ;  /* 0x0000001004047812 */ /* 0x002fca00078ed805 */
[----:B------:R2:W-:Y:S02]  /*0230*/  STS [UR8+0x8], R4 ;  /* 0x00000804ff007988 */ /* 0x0005e40008000808 */
.L_x_1:
[----:B------:R-:W-:Y:S05]  /*0240*/  BSYNC B0 ;  /* 0x0000000000007941 */ /* 0x000fea0003800000 */
.L_x_0:
[----:B------:R-:W-:Y:S04]  /*0250*/  BSSY B0, `(.L_x_2) ;  /* 0x000000a000007945 */ /* 0x000fe80003800000 */
[----:B------:R-:W-:Y:S05]  /*0260*/  @P2 BRA `(.L_x_3) ;  /* 0x0000000000202947 */ /* 0x000fea0003800000 */
[----:B--2---:R-:W1:Y:S01]  /*0270*/  LDS R4, [UR8+0x34] ;  /* 0x00003408ff047984 */ /* 0x004e620008000800 */
[----:B------:R-:W-:Y:S02]  /*0280*/  IMAD.MOV.U32 R5, RZ, RZ, 0x3f000000 ;  /* 0x3f000000ff057424 */ /* 0x000fe400078e00ff */
[----:B------:R-:W-:Y:S01]  /*0290*/  @!P2 IMAD.MOV.U32 R6, RZ, RZ, 0x3f ;  /* 0x0000003fff06a424 */ /* 0x000fe200078e00ff */
[----:B------:R-:W2:Y:S02]  /*02a0*/  @!P2 LDS R7, [UR8+0x38] ;  /* 0x00003808ff07a984 */ /* 0x000ea40008000800 */
[----:B-1----:R-:W-:Y:S02]  /*02b0*/  LOP3.LUT R4, R4, 0xff000000, R5, 0xb8, !PT ;  /* 0xff00000004047812 */ /* 0x002fe400078eb805 */
[----:B--2---:R-:W-:-:S03]  /*02c0*/  @!P2 LOP3.LUT R5, R7, 0xff, R6, 0xb8, !PT ;  /* 0x000000ff0705a812 */ /* 0x004fc600078eb806 */
[----:B------:R1:W-:Y:S04]  /*02d0*/  STS [UR8+0x34], R4 ;  /* 0x00003404ff007988 */ /* 0x0003e80008000808 */
[----:B------:R1:W-:Y:S02]  /*02e0*/  @!P2 STS [UR8+0x38], R5 ;  /* 0x00003805ff00a988 */ /* 0x0003e40008000808 */
.L_x_3:
[----:B------:R-:W-:Y:S05]  /*02f0*/  BSYNC B0 ;  /* 0x0000000000007941 */ /* 0x000fea0003800000 */
.L_x_2:
[----:B------:R-:W-:Y:S04]  /*0300*/  BSSY B0, `(.L_x_4) ;  /* 0x000000e000007945 */ /* 0x000fe80003800000 */
[----:B------:R-:W-:Y:S05]  /*0310*/  @P2 BRA `(.L_x_5) ;  /* 0x0000000000302947 */ /* 0x000fea0003800000 */
[----:B-1----:R-:W1:Y:S01]  /*0320*/  LDS R5, [UR8+0x34] ;  /* 0x00003408ff057984 */ /* 0x002e620008000800 */
[----:B--2---:R-:W2:Y:S03]  /*0330*/  LDC.64 R6, c[0x0][0x238] ;  /* 0x00008e00ff067b82 */ /* 0x004ea60000000a00 */
[----:B------:R-:W3:Y:S01]  /*0340*/  LDS R4, [UR8+0x1c] ;  /* 0x00001c08ff047984 */ /* 0x000ee20008000800 */
[C---:B--2---:R-:W-:Y:S01]  /*0350*/  SHF.L.U64.HI R7, R6.reuse, 0x1, R7 ;  /* 0x0000000106077819 */ /* 0x044fe20000010207 */
[----:B------:R-:W-:-:S03]  /*0360*/  IMAD.SHL.U32 R6, R6, 0x2, RZ ;  /* 0x0000000206067824 */ /* 0x000fc600078e00ff */
[--C-:B------:R-:W-:Y:S02]  /*0370*/  SHF.R.U32.HI R9, RZ, 0x4, R7.reuse ;  /* 0x00000004ff097819 */ /* 0x100fe40000011607 */
[----:B------:R-:W-:-:S05]  /*0380*/  SHF.R.U64 R6, R6, 0x4, R7 ;  /* 0x0000000406067819 */ /* 0x000fca0000001207 */
[----:B------:R4:W-:Y:S01]  /*0390*/  STS [UR8+0xc], R6 ;  /* 0x00000c06ff007988 */ /* 0x0009e20008000808 */
[----:B-1----:R-:W-:Y:S02]  /*03a0*/  LOP3.LUT R5, R5, 0x7, RZ, 0xb8, !PT ;  /* 0x0000000705057812 */ /* 0x002fe400078eb8ff */
[----:B---3--:R-:W-:-:S03]  /*03b0*/  LOP3.LUT R4, R4, 0xf, R9, 0xb8, !PT ;  /* 0x0000000f04047812 */ /* 0x008fc600078eb809 */
[----:B------:R4:W-:Y:S04]  /*03c0*/  STS [UR8+0x34], R5 ;  /* 0x00003405ff007988 */ /* 0x0009e80008000808 */
[----:B------:R4:W-:Y:S02]  /*03d0*/  STS [UR8+0x1c], R4 ;  /* 0x00001c04ff007988 */ /* 0x0009e40008000808 */
.L_x_5:
[----:B------:R-:W-:Y:S05]  /*03e0*/  BSYNC B0 ;  /* 0x0000000000007941 */ /* 0x000fea0003800000 */
.L_x_4:
[----:B------:R-:W-:Y:S04]  /*03f0*/  BSSY B1, `(.L_x_6) ;  /* 0x000001b000017945 */ /* 0x000fe80003800000 */
[----:B------:R-:W-:Y:S01]  /*0400*/  BSSY B0, `(.L_x_7) ;  /* 0x0000016000007945 */ /* 0x000fe20003800000 */
[----:B--2---:R-:W-:-:S03]  /*0410*/  IMAD.MOV.U32 R7, RZ, RZ, RZ ;  /* 0x000000ffff077224 */ /* 0x004fc600078e00ff */
[----:B------:R-:W-:Y:S05]  /*0420*/  @P2 BRA `(.L_x_8) ;  /* 0x0000000000202947 */ /* 0x000fea0003800000 */
[----:B-1--4-:R-:W1:Y:S02]  /*0430*/  LDS R4, [UR8+0x34] ;  /* 0x00003408ff047984 */ /* 0x012e640008000800 */
[----:B-1----:R-:W-:-:S05]  /*0440*/  LOP3.LUT R4, R4, 0x38, RZ, 0xb8, !PT ;  /* 0x0000003804047812 */ /* 0x002fca00078eb8ff */
[----:B------:R1:W-:Y:S01]  /*0450*/  STS [UR8+0x34], R4 ;  /* 0x00003404ff007988 */ /* 0x0003e20008000808 */
[----:B------:R-:W-:Y:S05]  /*0460*/  @P2 BRA `(.L_x_9) ;  /* 0x0000000000202947 */ /* 0x000fea0003800000 */
[----:B-1----:R-:W1:Y:S01]  /*0470*/  LDS R4, [UR8+0x8] ;  /* 0x00000808ff047984 */ /* 0x002e620008000800 */
[----:B------:R-:W-:-:S05]  /*0480*/  IMAD.MOV.U32 R5, RZ, RZ, 0x780 ;  /* 0x00000780ff057424 */ /* 0x000fca00078e00ff */
[----:B-1----:R-:W-:-:S05]  /*0490*/  LOP3.LUT R4, R4, 0x300, R5, 0xd8, !PT ;  /* 0x0000030004047812 */ /* 0x002fca00078ed805 */
[----:B------:R2:W-:Y:S02]  /*04a0*/  STS [UR8+0x8], R4 ;  /* 0x00000804ff007988 */ /* 0x0005e40008000808 */
.L_x_8:
[----:B------:R-:W-:Y:S05]  /*04b0*/  @P2 BRA `(.L_x_10) ;  /* 0x0000000000282947 */ /* 0x000fea0003800000 */
[----:B-12-4-:R-:W1:Y:S02]  /*04c0*/  LDS R4, [UR8+0x8] ;  /* 0x00000808ff047984 */ /* 0x016e640008000800 */
[----:B-1----:R-:W-:-:S05]  /*04d0*/  LOP3.LUT R4, R4, 0x1800, RZ, 0xb8, !PT ;  /* 0x0000180004047812 */ /* 0x002fca00078eb8ff */
[----:B------:R2:W-:Y:S02]  /*04e0*/  STS [UR8+0x8], R4 ;  /* 0x00000804ff007988 */ /* 0x0005e40008000808 */
.L_x_9:
[----:B------:R-:W-:Y:S05]  /*04f0*/  @P2 BREAK B0 ;  /* 0x0000000000002942 */ /* 0x000fea0003800000 */
[----:B------:R-:W-:Y:S05]  /*0500*/  @P2 BRA `(.L_x_11) ;  /* 0x0000000000242947 */ /* 0x000fea0003800000 */
[----:B------:R-:W3:Y:S01]  /*0510*/  LDS R5, [UR8+0x8] ;  /* 0x00000808ff057984 */ /* 0x000ee20008000800 */
[----:B-12---:R-:W-:-:S05]  /*0520*/  IMAD.MOV.U32 R4, RZ, RZ, 0x6000 ;  /* 0x00006000ff047424 */ /* 0x006fca00078e00ff */
[----:B---3--:R-:W-:-:S04]  /*0530*/  LOP3.LUT R4, R5, 0x6000, R4, 0xd8, !PT ;  /* 0x0000600005047812 */ /* 0x008fc800078ed804 */
[----:B------:R-:W-:-:S05]  /*0540*/  LOP3.LUT R4, R4, 0x400000, RZ, 0xb8, !PT ;  /* 0x0040000004047812 */ /* 0x000fca00078eb8ff */
[----:B------:R3:W-:Y:S02]  /*0550*/  STS [UR8+0x8], R4 ;  /* 0x00000804ff007988 */ /* 0x0007e40008000808 */
.L_x_10:
[----:B------:R-:W-:Y:S05]  /*0560*/  BSYNC B0 ;  /* 0x0000000000007941 */ /* 0x000fea0003800000 */
.L_x_7:
[----:B-1234-:R-:W1:Y:S02]  /*0570*/  @!P2 LDS R4, [UR8+0x8] ;  /* 0x00000808ff04a984 */ /* 0x01ee640008000800 */
[----:B-1----:R-:W-:-:S05]  /*0580*/  @!P2 LOP3.LUT R4, R4, 0x8000, RZ, 0xb8, !PT ;  /* 0x000080000404a812 */ /* 0x002fca00078eb8ff */
[----:B------:R3:W-:Y:S02]  /*0590*/  @!P2 STS [UR8+0x8], R4 ;  /* 0x00000804ff00a988 */ /* 0x0007e40008000808 */
.L_x_11:
[----:B------:R-:W-:Y:S05]  /*05a0*/  BSYNC B1 ;  /* 0x0000000000017941 */ /* 0x000fea0003800000 */
.L_x_6:
[----:B------:R-:W-:Y:S05]  /*05b0*/  WARPSYNC.ALL ;  /* 0x0000000000007948 */ /* 0x000fea0003800000 */
[----:B------:R-:W-:Y:S05]  /*05c0*/  @P0 BRA `(.L_x_12) ;  /* 0x0000000000280947 */ /* 0x000fea0003800000 */
[----:B-123--:R-:W1:Y:S01]  /*05d0*/  S2R R4, SR_LANEID ;  /* 0x0000000000047919 */ /* 0x00ee620000000000 */
[----:B------:R-:W-:Y:S05]  /*05e0*/  WARPSYNC.ALL ;  /* 0x0000000000007948 */ /* 0x000fea0003800000 */
[----:B-1----:R-:W-:-:S05]  /*05f0*/  IMAD.SHL.U32 R6, R4, 0x4, RZ ;  /* 0x0000000404067824 */ /* 0x002fca00078e00ff */
[----:B------:R-:W1:Y:S01]  /*0600*/  LDS R9, [R6+UR8] ;  /* 0x0000000806097984 */ /* 0x000e620008000800 */
[----:B------:R-:W-:-:S05]  /*0610*/  IADD3 R4, P1, R6, UR16, RZ ;  /* 0x0000001006047c10 */ /* 0x000fca000ff3e0ff */
[----:B------:R-:W-:-:S05]  /*0620*/  IMAD.X R5, RZ, RZ, UR17, P1 ;  /* 0x00000011ff057e24 */ /* 0x000fca00088e06ff */
[----:B-1----:R4:W5:Y:S01]  /*0630*/  ATOMG.E.EXCH.STRONG.GPU PT, RZ, [R4], R9 ;  /* 0x0000000904ff73a8 */ /* 0x00296200041ee100 */
[----:B------:R-:W-:-:S04]  /*0640*/  DEPBAR {5,4,3,2,1,0} ;  /* 0x0000003f0000791a */ /* 0x000fc80000000000 */
[----:B------:R4:W-:Y:S01]  /*0650*/  UTMACCTL.IV [UR16] ;  /* 0x00000000100079b9 */ /* 0x0009e20008000000 */
[----:B------:R-:W-:Y:S01]  /*0660*/  NOP ;  /* 0x0000000000007918 */ /* 0x000fe20000000000 */
.L_x_12:
[----:B------:R-:W-:Y:S05]  /*0670*/  @P0 BRA `(.L_x_13) ;  /* 0x00000000000c0947 */ /* 0x000fea0003800000 */
[----:B------:R0:W-:Y:S01]  /*0680*/  UTMACMDFLUSH ;  /* 0x00000000000079b7 */ /* 0x0001e20000000000 */
[----:B------:R-:W-:Y:S05]  /*0690*/  @P0 BRA `(.L_x_13) ;  /* 0x0000000000040947 */ /* 0x000fea0003800000 */
[----:B------:R-:W-:-:S04]  /*06a0*/  DEPBAR.LE SB0, 0x0 ;  /* 0x000080000000791a */ /* 0x000fc80000000000 */
.L_x_13:
[----:B------:R-:W-:Y:S05]  /*06b0*/  WARPSYNC.ALL ;  /* 0x0000000000007948 */ /* 0x000fea0003800000 */
[----:B-----5:R-:W-:Y:S06]  /*06c0*/  BAR.SYNC.DEFER_BLOCKING 0x0 ;  /* 0x0000000000007b1d */ /* 0x020fec0000010000 */
[----:B------:R-:W-:Y:S02]  /*06d0*/  BSSY B1, `(.L_x_14) ;  /* 0x000000b000017945 */ /* 0x000fe40003800000 */
[----:B------:R-:W-:Y:S06]  /*06e0*/  BAR.SYNC.DEFER_BLOCKING 0x0 ;  /* 0x0000000000007b1d */ /* 0x000fec0000010000 */
[----:B------:R5:W-:Y:S01]  /*06f0*/  @!P0 STS [R12], RZ ;  /* 0x000000ff0c008388 */ /* 0x000be20000000800 */
[----:B------:R-:W-:Y:S01]  /*0700*/  NOP ;  /* 0x0000000000007918 */ /* 0x000fe20000000000 */
[----:B------:R-:W-:Y:S05]  /*0710*/  @P2 BRA `(.L_x_15) ;  /* 0x0000000000182947 */ /* 0x000fea0003800000 */
[----:B-1234-:R-:W1:Y:S01]  /*0720*/  LDS R4, [UR8+0x8] ;  /* 0x00000808ff047984 */ /* 0x01ee620008000800 */
[----:B------:R-:W2:Y:S01]  /*0730*/  LDC.64 R14, c[0x0][0x218] ;  /* 0x00008600ff0e7b82 */ /* 0x000ea20000000a00 */
[----:B------:R-:W-:Y:S02]  /*0740*/  IMAD.MOV.U32 R5, RZ, RZ, 0x70 ;  /* 0x00000070ff057424 */ /* 0x000fe400078e00ff */
[----:B--2---:R2:W-:Y:S03]  /*0750*/  STS.64 [UR8], R14 ;  /* 0x0000000eff007988 */ /* 0x0045e60008000a08 */
[----:B-1----:R-:W-:-:S05]  /*0760*/  LOP3.LUT R4, R4, 0x10, R5, 0xd8, !PT ;  /* 0x0000001004047812 */ /* 0x002fca00078ed805 */
[----:B------:R2:W-:Y:S02]  /*0770*/  STS [UR8+0x8], R4 ;  /* 0x00000804ff007988 */ /* 0x0005e40008000808 */
.L_x_15:
[----:B----4-:R-:W-:Y:S05]  /*0780*/  BSYNC B1 ;  /* 0x0000000000017941 */ /* 0x010fea0003800000 */
.L_x_14:
[----:B------:R-:W-:Y:S04]  /*0790*/  BSSY B2, `(.L_x_16) ;  /* 0x000000f000027945 */ /* 0x000fe80003800000 */
[----:B------:R-:W-:Y:S04]  /*07a0*/  BSSY B1, `(.L_x_17) ;  /* 0x000000c000017945 */ /* 0x000fe80003800000 */
[----:B------:R-:W-:Y:S05]  /*07b0*/  @P2 BRA `(.L_x_18) ;  /* 0x0000000000282947 */ /* 0x000fea0003800000 */
[----:B-123--:R-:W1:Y:S01]  /*07c0*/  LDS R4, [UR8+0x34] ;  /* 0x00003408ff047984 */ /* 0x00ee620008000800 */
[----:B------:R-:W-:Y:S01]  /*07d0*/  IMAD.MOV.U32 R5, RZ, RZ, 0x3f000000 ;  /* 0x3f000000ff057424 */ /* 0x000fe200078e00ff */
[----:B------:R-:W-:Y:S05]  /*07e0*/  @P2 BREAK B1 ;  /* 0x0000000000012942 */ /* 0x000fea0003800000 */
[----:B-1----:R-:W-:-:S05]  /*07f0*/  LOP3.LUT R4, R4, 0xff000000, R5, 0xb8, !PT ;  /* 0xff00000004047812 */ /* 0x002fca00078eb805 */
[----:B------:R1:W-:Y:S01]  /*0800*/  STS [UR8+0x34], R4 ;  /* 0x00003404ff007988 */ /* 0x0003e20008000808 */
[----:B------:R-:W-:Y:S05]  /*0810*/  @P2 BRA `(.L_x_19) ;  /* 0x0000000000182947 */ /* 0x000fea0003800000 */
[----:B------:R-:W2:Y:S01]  /*0820*/  LDS R5, [UR8+0x38] ;  /* 0x00003808ff057984 */ /* 0x000ea20008000800 */
[----:B-1----:R-:W-:-:S05]  /*0830*/  IMAD.MOV.U32 R4, RZ, RZ, 0x7f ;  /* 0x0000007fff047424 */ /* 0x002fca00078e00ff */
[----:B--2---:R-:W-:-:S05]  /*0840*/  LOP3.LUT R4, R5, 0xff, R4, 0xb8, !PT ;  /* 0x000000ff05047812 */ /* 0x004fca00078eb804 */
[----:B------:R4:W-:Y:S02]  /*0850*/  STS [UR8+0x38], R4 ;  /* 0x00003804ff007988 */ /* 0x0009e40008000808 */
.L_x_18:
[----:B------:R-:W-:Y:S05]  /*0860*/  BSYNC B1 ;  /* 0x0000000000017941 */ /* 0x000fea0003800000 */
.L_x_17:
[----:B------:R1:W-:Y:S02]  /*0870*/  @!P2 STS [UR8+0x20], R8 ;  /* 0x00002008ff00a988 */ /* 0x0003e40008000808 */
.L_x_19:
[----:B------:R-:W-:Y:S05]  /*0880*/  BSYNC B2 ;  /* 0x0000000000027941 */ /* 0x000fea0003800000 */
.L_x_16:
[----:B------:R-:W-:Y:S05]  /*0890*/  WARPSYNC.ALL ;  /* 0x0000000000007948 */ /* 0x000fea0003800000 */
[----:B------:R-:W2:Y:S01]  /*08a0*/  LDC R6, c[0x0][0x22c] ;  /* 0x00008b00ff067b82 */ /* 0x000ea20000000800 */
[----:B------:R-:W-:Y:S01]  /*08b0*/  BSSY B2, `(.L_x_20) ;  /* 0x0000010000027945 */ /* 0x000fe20003800000 */
[----:B--2---:R-:W-:-:S05]  /*08c0*/  VIADD R6, R6, 0xffffffff ;  /* 0xffffffff06067836 */ /* 0x004fca0000000000 */
[----:B------:R2:W-:Y:S01]  /*08d0*/  @!P2 STS [UR8+0x24], R6 ;  /* 0x00002406ff00a988 */ /* 0x0005e20008000808 */
[----:B------:R-:W-:Y:S05]  /*08e0*/  @P2 BRA `(.L_x_21) ;  /* 0x0000000000302947 */ /* 0x000fea0003800000 */
[----:B------:R-:W2:Y:S01]  /*08f0*/  LDS R5, [UR8+0x34] ;  /* 0x00003408ff057984 */ /* 0x000ea20008000800 */
[----:B-1----:R-:W1:Y:S03]  /*0900*/  LDC.64 R8, c[0x0][0x240] ;  /* 0x00009000ff087b82 */ /* 0x002e660000000a00 */
[----:B---34-:R-:W3:Y:S01]  /*0910*/  LDS R4, [UR8+0x1c] ;  /* 0x00001c08ff047984 */ /* 0x018ee20008000800 */
[C---:B-1----:R-:W-:Y:S01]  /*0920*/  SHF.L.U64.HI R9, R8.reuse, 0x1, R9 ;  /* 0x0000000108097819 */ /* 0x042fe20000010209 */
[----:B------:R-:W-:-:S03]  /*0930*/  IMAD.SHL.U32 R8, R8, 0x2, RZ ;  /* 0x0000000208087824 */ /* 0x000fc600078e00ff */
[--C-:B------:R-:W-:Y:S02]  /*0940*/  SHF.R.U32.HI R11, RZ, 0x4, R9.reuse ;  /* 0x00000004ff0b7819 */ /* 0x100fe40000011609 */
[----:B------:R-:W-:-:S05]  /*0950*/  SHF.R.U64 R8, R8, 0x4, R9 ;  /* 0x0000000408087819 */ /* 0x000fca0000001209 */
[----:B------:R1:W-:Y:S01]  /*0960*/  STS [UR8+0xc], R8 ;  /* 0x00000c08ff007988 */ /* 0x0003e20008000808 */
[----:B--2---:R-:W-:Y:S02]  /*0970*/  LOP3.LUT R5, R5, 0x7, RZ, 0xb8, !PT ;  /* 0x0000000705057812 */ /* 0x004fe400078eb8ff */
[----:B---3--:R-:W-:-:S03]  /*0980*/  LOP3.LUT R4, R4, 0xf, R11, 0xb8, !PT ;  /* 0x0000000f04047812 */ /* 0x008fc600078eb80b */
[----:B------:R1:W-:Y:S04]  /*0990*/  STS [UR8+0x34], R5 ;  /* 0x00003405ff007988 */ /* 0x0003e80008000808 */
[----:B------:R1:W-:Y:S02]  /*09a0*/  STS [UR8+0x1c], R4 ;  /* 0x00001c04ff007988 */ /* 0x0003e40008000808 */
.L_x_21:
[----:B------:R-:W-:Y:S05]  /*09b0*/  BSYNC B2 ;  /* 0x0000000000027941 */ /* 0x000fea0003800000 */
.L_x_20:
[----:B------:R-:W-:Y:S04]  /*09c0*/  BSSY B3, `(.L_x_22) ;  /* 0x000001a000037945 */ /* 0x000fe80003800000 */
[----:B------:R-:W-:Y:S04]  /*09d0*/  BSSY B2, `(.L_x_23) ;  /* 0x0000015000027945 */ /* 0x000fe80003800000 */
[----:B------:R-:W-:Y:S05]  /*09e0*/  @P2 BRA `(.L_x_24) ;  /* 0x0000000000202947 */ /* 0x000fea0003800000 */
[----:B-1-34-:R-:W1:Y:S02]  /*09f0*/  LDS R4, [UR8+0x34] ;  /* 0x00003408ff047984 */ /* 0x01ae640008000800 */
[----:B-1----:R-:W-:-:S05]  /*0a00*/  LOP3.LUT R4, R4, 0x38, RZ, 0xb8, !PT ;  /* 0x0000003804047812 */ /* 0x002fca00078eb8ff */
[----:B------:R1:W-:Y:S01]  /*0a10*/  STS [UR8+0x34], R4 ;  /* 0x00003404ff007988 */ /* 0x0003e20008000808 */
[----:B------:R-:W-:Y:S05]  /*0a20*/  @P2 BRA `(.L_x_25) ;  /* 0x0000000000202947 */ /* 0x000fea0003800000 */
[----:B-1----:R-:W1:Y:S01]  /*0a30*/  LDS R4, [UR8+0x8] ;  /* 0x00000808ff047984 */ /* 0x002e620008000800 */
[----:B------:R-:W-:-:S05]  /*0a40*/  IMAD.MOV.U32 R5, RZ, RZ, 0x780 ;  /* 0x00000780ff057424 */ /* 0x000fca00078e00ff */
[----:B-1----:R-:W-:-:S05]  /*0a50*/  LOP3.LUT R4, R4, 0x300, R5, 0xd8, !PT ;  /* 0x0000030004047812 */ /* 0x002fca00078ed805 */
[----:B------:R1:W-:Y:S02]  /*0a60*/  STS [UR8+0x8], R4 ;  /* 0x00000804ff007988 */ /* 0x0003e40008000808 */
.L_x_24:
[----:B------:R-:W-:Y:S05]  /*0a70*/  @P2 BRA `(.L_x_26) ;  /* 0x0000000000282947 */ /* 0x000fea0003800000 */
[----:B-1-34-:R-:W1:Y:S02]  /*0a80*/  LDS R4, [UR8+0x8] ;  /* 0x00000808ff047984 */ /* 0x01ae640008000800 */
[----:B-1----:R-:W-:-:S05]  /*0a90*/  LOP3.LUT R4, R4, 0x1800, RZ, 0xb8, !PT ;  /* 0x0000180004047812 */ /* 0x002fca00078eb8ff */
[----:B------:R3:W-:Y:S02]  /*0aa0*/  STS [UR8+0x8], R4 ;  /* 0x00000804ff007988 */ /* 0x0007e40008000808 */
.L_x_25:
[----:B------:R-:W-:Y:S05]  /*0ab0*/  @P2 BREAK B2 ;  /* 0x0000000000022942 */ /* 0x000fea0003800000 */
[----:B------:R-:W-:Y:S05]  /*0ac0*/  @P2 BRA `(.L_x_27) ;  /* 0x0000000000242947 */ /* 0x000fea0003800000 */
[----:B-1-3--:R-:W1:Y:S01]  /*0ad0*/  LDS R4, [UR8+0x8] ;  /* 0x00000808ff047984 */ /* 0x00ae620008000800 */
[----:B------:R-:W-:-:S05]  /*0ae0*/  IMAD.MOV.U32 R5, RZ, RZ, 0x6000 ;  /* 0x00006000ff057424 */ /* 0x000fca00078e00ff */
[----:B-1----:R-:W-:-:S04]  /*0af0*/  LOP3.LUT R4, R4, 0x6000, R5, 0xd8, !PT ;  /* 0x0000600004047812 */ /* 0x002fc800078ed805 */
[----:B------:R-:W-:-:S05]  /*0b00*/  LOP3.LUT R4, R4, 0x400000, RZ, 0xb8, !PT ;  /* 0x0040000004047812 */ /* 0x000fca00078eb8ff */
[----:B------:R1:W-:Y:S02]  /*0b10*/  STS [UR8+0x8], R4 ;  /* 0x00000804ff007988 */ /* 0x0003e40008000808 */
.L_x_26:
[----:B------:R-:W-:Y:S05]  /*0b20*/  BSYNC B2 ;  /* 0x0000000000027941 */ /* 0x000fea0003800000 */
.L_x_23:
[----:B-1-34-:R-:W1:Y:S02]  /*0b30*/  @!P2 LDS R4, [UR8+0x8] ;  /* 0x00000808ff04a984 */ /* 0x01ae640008000800 */
[----:B-1----:R-:W-:-:S05]  /*0b40*/  @!P2 LOP3.LUT R4, R4, 0x8000, RZ, 0xb8, !PT ;  /* 0x000080000404a812 */ /* 0x002fca00078eb8ff */
[----:B------:R4:W-:Y:S02]  /*0b50*/  @!P2 STS [UR8+0x8], R4 ;  /* 0x00000804ff00a988 */ /* 0x0009e40008000808 */
.L_x_27:
[----:B------:R-:W-:Y:S05]  /*0b60*/  BSYNC B3 ;  /* 0x0000000000037941 */ /* 0x000fea0003800000 */
.L_x_22:
[----:B------:R-:W-:Y:S05]  /*0b70*/  WARPSYNC.ALL ;  /* 0x0000000000007948 */ /* 0x000fea0003800000 */
[----:B------:R-:W-:-:S04]  /*0b80*/  UIADD3 UR19, UR4, 0x80, URZ ;  /* 0x0000008004137890 */ /* 0x000fc8000fffe03f */
[----:B------:R-:W-:-:S04]  /*0b90*/  UIADD3 UR18, UP0, UR19, UR20, URZ ;  /* 0x0000001413127290 */ /* 0x000fc8000ff1e03f */
[----:B------:R-:W-:Y:S01]  /*0ba0*/  ULEA.HI.X.SX32 UR19, UR19, UR21, 0x1, UP0 ;  /* 0x0000001513137291 */ /* 0x000fe200080f0e3f */
[----:B------:R-:W-:Y:S11]  /*0bb0*/  @P0 BRA `(.L_x_28) ;  /* 0x0000000000280947 */ /* 0x000ff60003800000 */
[----:B-1-34-:R-:W1:Y:S01]  /*0bc0*/  S2R R4, SR_LANEID ;  /* 0x0000000000047919 */ /* 0x01ae620000000000 */
[----:B------:R-:W-:Y:S05]  /*0bd0*/  WARPSYNC.ALL ;  /* 0x0000000000007948 */ /* 0x000fea0003800000 */
[----:B-1----:R-:W-:-:S05]  /*0be0*/  IMAD.SHL.U32 R8, R4, 0x4, RZ ;  /* 0x0000000404087824 */ /* 0x002fca00078e00ff */
[----:B------:R-:W1:Y:S01]  /*0bf0*/  LDS R9, [R8+UR8] ;  /* 0x0000000808097984 */ /* 0x000e620008000800 */
[----:B------:R-:W-:-:S05]  /*0c00*/  IADD3 R4, P1, R8, UR18, RZ ;  /* 0x0000001208047c10 */ /* 0x000fca000ff3e0ff */
[----:B------:R-:W-:-:S05]  /*0c10*/  IMAD.X R5, RZ, RZ, UR19, P1 ;  /* 0x00000013ff057e24 */ /* 0x000fca00088e06ff */
[----:B-1----:R1:W3:Y:S01]  /*0c20*/  ATOMG.E.EXCH.STRONG.GPU PT, RZ, [R4], R9 ;  /* 0x0000000904ff73a8 */ /* 0x0022e200041ee100 */
[----:B------:R-:W-:-:S04]  /*0c30*/  DEPBAR {5,4,3,2,1,0} ;  /* 0x0000003f0000791a */ /* 0x000fc80000000000 */
[----:B------:R1:W-:Y:S01]  /*0c40*/  UTMACCTL.IV [UR18] ;  /* 0x00000000120079b9 */ /* 0x0003e20008000000 */
[----:B------:R-:W-:Y:S01]  /*0c50*/  NOP ;  /* 0x0000000000007918 */ /* 0x000fe20000000000 */
.L_x_28:
[----:B------:R-:W-:Y:S05]  /*0c60*/  @P0 BRA `(.L_x_29) ;  /* 0x00000000000c0947 */ /* 0x000fea0003800000 */
[----:B------:R0:W-:Y:S01]  /*0c70*/  UTMACMDFLUSH ;  /* 0x00000000000079b7 */ /* 0x0001e20000000000 */
[----:B------:R-:W-:Y:S05]  /*0c80*/  @P0 BRA `(.L_x_29) ;  /* 0x0000000000040947 */ /* 0x000fea0003800000 */
[----:B------:R-:W-:-:S04]  /*0c90*/  DEPBAR.LE SB0, 0x0 ;  /* 0x000080000000791a */ /* 0x000fc80000000000 */
.L_x_29:
[----:B------:R-:W-:Y:S05]  /*0ca0*/  WARPSYNC.ALL ;  /* 0x0000000000007948 */ /* 0x000fea0003800000 */
[----:B---3--:R-:W-:Y:S06]  /*0cb0*/  BAR.SYNC.DEFER_BLOCKING 0x0 ;  /* 0x0000000000007b1d */ /* 0x008fec0000010000 */
[----:B------:R-:W-:Y:S02]  /*0cc0*/  BSSY B3, `(.L_x_30) ;  /* 0x000000b000037945 */ /* 0x000fe40003800000 */
[----:B------:R-:W-:Y:S06]  /*0cd0*/  BAR.SYNC.DEFER_BLOCKING 0x0 ;  /* 0x0000000000007b1d */ /* 0x000fec0000010000 */
[----:B------:R3:W-:Y:S01]  /*0ce0*/  @!P0 STS [R12], RZ ;  /* 0x000000ff0c008388 */ /* 0x0007e20000000800 */
[----:B------:R-:W-:Y:S01]  /*0cf0*/  NOP ;  /* 0x0000000000007918 */ /* 0x000fe20000000000 */
[----:B------:R-:W-:Y:S05]  /*0d00*/  @P2 BRA `(.L_x_31) ;  /* 0x0000000000182947 */ /* 0x000fea0003800000 */
[----:B-1--4-:R-:W1:Y:S01]  /*0d10*/  LDS R4, [UR8+0x8] ;  /* 0x00000808ff047984 */ /* 0x012e620008000800 */
[----:B------:R-:W4:Y:S01]  /*0d20*/  LDC.64 R8, c[0x0][0x220] ;  /* 0x00008800ff087b82 */ /* 0x000f220000000a00 */
[----:B------:R-:W-:Y:S02]  /*0d30*/  IMAD.MOV.U32 R5, RZ, RZ, 0x70 ;  /* 0x00000070ff057424 */ /* 0x000fe400078e00ff */
[----:B----4-:R4:W-:Y:S03]  /*0d40*/  STS.64 [UR8], R8 ;  /* 0x00000008ff007988 */ /* 0x0109e60008000a08 */
[----:B-1----:R-:W-:-:S05]  /*0d50*/  LOP3.LUT R4, R4, 0x10, R5, 0xd8, !PT ;  /* 0x0000001004047812 */ /* 0x002fca00078ed805 */
[----:B------:R4:W-:Y:S02]  /*0d60*/  STS [UR8+0x8], R4 ;  /* 0x00000804ff007988 */ /* 0x0009e40008000808 */
.L_x_31:
[----:B-1----:R-:W-:Y:S05]  /*0d70*/  BSYNC B3 ;  /* 0x0000000000037941 */ /* 0x002fea0003800000 */
.L_x_30:
[----:B------:R-:W-:Y:S04]  /*0d80*/  BSSY B4, `(.L_x_32) ;  /* 0x0000011000047945 */ /* 0x000fe80003800000 */
[----:B------:R-:W-:Y:S04]  /*0d90*/  BSSY B3, `(.L_x_33) ;  /* 0x000000e000037945 */ /* 0x000fe80003800000 */
[----:B------:R-:W-:Y:S05]  /*0da0*/  @P2 BRA `(.L_x_34) ;  /* 0x0000000000242947 */ /* 0x000fea0003800000 */
[----:B----4-:R-:W1:Y:S01]  /*0db0*/  LDS R4, [UR8+0x34] ;  /* 0x00003408ff047984 */ /* 0x010e620008000800 */
[----:B------:R-:W-:-:S05]  /*0dc0*/  IMAD.MOV.U32 R5, RZ, RZ, 0x3f000000 ;  /* 0x3f000000ff057424 */ /* 0x000fca00078e00ff */
[----:B-1----:R-:W-:-:S05]  /*0dd0*/  LOP3.LUT R4, R4, 0xff000000, R5, 0xb8, !PT ;  /* 0xff00000004047812 */ /* 0x002fca00078eb805 */
[----:B------:R1:W-:Y:S01]  /*0de0*/  STS [UR8+0x34], R4 ;  /* 0x00003404ff007988 */ /* 0x0003e20008000808 */
[----:B------:R-:W-:Y:S05]  /*0df0*/  @P2 BRA `(.L_x_35) ;  /* 0x00000000001c2947 */ /* 0x000fea0003800000 */
[----:B-1----:R-:W1:Y:S01]  /*0e00*/  LDS R4, [UR8+0x38] ;  /* 0x00003808ff047984 */ /* 0x002e620008000800 */
[----:B------:R-:W-:-:S05]  /*0e10*/  IMAD.MOV.U32 R5, RZ, RZ, 0x3f ;  /* 0x0000003fff057424 */ /* 0x000fca00078e00ff */
[----:B-1----:R-:W-:-:S05]  /*0e20*/  LOP3.LUT R4, R4, 0xff, R5, 0xb8, !PT ;  /* 0x000000ff04047812 */ /* 0x002fca00078eb805 */
[----:B------:R1:W-:Y:S02]  /*0e30*/  STS [UR8+0x38], R4 ;  /* 0x00003804ff007988 */ /* 0x0003e40008000808 */
.L_x_34:
[----:B------:R-:W-:Y:S05]  /*0e40*/  @P2 BREAK B3 ;  /* 0x0000000000032942 */ /* 0x000fea0003800000 */
[----:B------:R-:W-:Y:S05]  /*0e50*/  @P2 BRA `(.L_x_36) ;  /* 0x00000000000c2947 */ /* 0x000fea0003800000 */
[----:B------:R1:W-:Y:S02]  /*0e60*/  STS [UR8+0x20], R6 ;  /* 0x00002006ff007988 */ /* 0x0003e40008000808 */
.L_x_35:
[----:B------:R-:W-:Y:S05]  /*0e70*/  BSYNC B3 ;  /* 0x0000000000037941 */ /* 0x000fea0003800000 */
.L_x_33:
[----:B------:R1:W-:Y:S02]  /*0e80*/  @!P2 STS [UR8+0x24], R2 ;  /* 0x00002402ff00a988 */ /* 0x0003e40008000808 */
.L_x_36:
[----:B------:R-:W-:Y:S05]  /*0e90*/  BSYNC B4 ;  /* 0x0000000000047941 */ /* 0x000fea0003800000 */
.L_x_32:
[----:B------:R-:W-:Y:S05]  /*0ea0*/  WARPSYNC.ALL ;  /* 0x0000000000007948 */ /* 0x000fea0003800000 */
[----:B------:R-:W-:Y:S04]  /*0eb0*/  BSSY B4, `(.L_x_37) ;  /* 0x000000e000047945 */ /* 0x000fe80003800000 */
[----:B------:R-:W-:Y:S05]  /*0ec0*/  @P2 BRA `(.L_x_38) ;  /* 0x0000000000302947 */ /* 0x000fea0003800000 */
[----:B-1--4-:R-:W1:Y:S01]  /*0ed0*/  LDS R4, [UR8+0x34] ;  /* 0x00003408ff047984 */ /* 0x012e620008000800 */
[----:B------:R-:W2:Y:S03]  /*0ee0*/  LDC.64 R8, c[0x0][0x248] ;  /* 0x00009200ff087b82 */ /* 0x000ea60000000a00 */
[----:B------:R-:W4:Y:S01]  /*0ef0*/  LDS R2, [UR8+0x1c] ;  /* 0x00001c08ff027984 */ /* 0x000f220008000800 */
[C---:B--2---:R-:W-:Y:S01]  /*0f00*/  SHF.L.U64.HI R6, R8.reuse, 0x1, R9 ;  /* 0x0000000108067819 */ /* 0x044fe20000010209 */
[----:B------:R-:W-:-:S03]  /*0f10*/  IMAD.SHL.U32 R5, R8, 0x2, RZ ;  /* 0x0000000208057824 */ /* 0x000fc600078e00ff */
[--C-:B------:R-:W-:Y:S02]  /*0f20*/  SHF.R.U32.HI R9, RZ, 0x4, R6.reuse ;  /* 0x00000004ff097819 */ /* 0x100fe40000011606 */
[----:B------:R-:W-:-:S05]  /*0f30*/  SHF.R.U64 R5, R5, 0x4, R6 ;  /* 0x0000000405057819 */ /* 0x000fca0000001206 */
[----:B------:R2:W-:Y:S01]  /*0f40*/  STS [UR8+0xc], R5 ;  /* 0x00000c05ff007988 */ /* 0x0005e20008000808 */
[----:B-1----:R-:W-:Y:S02]  /*0f50*/  LOP3.LUT R4, R4, 0x7, RZ, 0xb8, !PT ;  /* 0x0000000704047812 */ /* 0x002fe400078eb8ff */
[----:B----4-:R-:W-:-:S03]  /*0f60*/  LOP3.LUT R2, R2, 0xf, R9, 0xb8, !PT ;  /* 0x0000000f02027812 */ /* 0x010fc600078eb809 */
[----:B------:R2:W-:Y:S04]  /*0f70*/  STS [UR8+0x34], R4 ;  /* 0x00003404ff007988 */ /* 0x0005e80008000808 */
[----:B------:R2:W-:Y:S02]  /*0f80*/  STS [UR8+0x1c], R2 ;  /* 0x00001c02ff007988 */ /* 0x0005e40008000808 */
.L_x_38:
[----:B------:R-:W-:Y:S05]  /*0f90*/  BSYNC B4 ;  /* 0x0000000000047941 */ /* 0x000fea0003800000 */
.L_x_37:
[----:B------:R-:W-:Y:S04]  /*0fa0*/  BSSY B4, `(.L_x_39) ;  /* 0x000001a000047945 */ /* 0x000fe80003800000 */
[----:B------:R-:W-:Y:S04]  /*0fb0*/  BSSY B5, `(.L_x_40) ;  /* 0x0000015000057945 */ /* 0x000fe80003800000 */
[----:B------:R-:W-:Y:S05]  /*0fc0*/  @P2 BRA `(.L_x_41) ;  /* 0x0000000000202947 */ /* 0x000fea0003800000 */
[----:B-12---:R-:W1:Y:S02]  /*0fd0*/  LDS R2, [UR8+0x34] ;  /* 0x00003408ff027984 */ /* 0x006e640008000800 */
[----:B-1----:R-:W-:-:S05]  /*0fe0*/  LOP3.LUT R2, R2, 0x38, RZ, 0xb8, !PT ;  /* 0x0000003802027812 */ /* 0x002fca00078eb8ff */
[----:B------:R1:W-:Y:S01]  /*0ff0*/  STS [UR8+0x34], R2 ;  /* 0x00003402ff007988 */ /* 0x0003e20008000808 */
[----:B------:R-:W-:Y:S05]  /*1000*/  @P2 BRA `(.L_x_42) ;  /* 0x0000000000202947 */ /* 0x000fea0003800000 */
[----:B-1----:R-:W1:Y:S01]  /*1010*/  LDS R2, [UR8+0x8] ;  /* 0x00000808ff027984 */ /* 0x002e620008000800 */
[----:B------:R-:W-:-:S05]  /*1020*/  IMAD.MOV.U32 R5, RZ, RZ, 0x780 ;  /* 0x00000780ff057424 */ /* 0x000fca00078e00ff */
[----:B-1----:R-:W-:-:S05]  /*1030*/  LOP3.LUT R2, R2, 0x300, R5, 0xd8, !PT ;  /* 0x0000030002027812 */ /* 0x002fca00078ed805 */
[----:B------:R1:W-:Y:S02]  /*1040*/  STS [UR8+0x8], R2 ;  /* 0x00000802ff007988 */ /* 0x0003e40008000808 */
.L_x_41:
[----:B------:R-:W-:Y:S05]  /*1050*/  @P2 BRA `(.L_x_43) ;  /* 0x0000000000282947 */ /* 0x000fea0003800000 */
[----:B-12---:R-:W1:Y:S02]  /*1060*/  LDS R2, [UR8+0x8] ;  /* 0x00000808ff027984 */ /* 0x006e640008000800 */
[----:B-1----:R-:W-:-:S05]  /*1070*/  LOP3.LUT R2, R2, 0x1800, RZ, 0xb8, !PT ;  /* 0x0000180002027812 */ /* 0x002fca00078eb8ff */
[----:B------:R2:W-:Y:S02]  /*1080*/  STS [UR8+0x8], R2 ;  /* 0x00000802ff007988 */ /* 0x0005e40008000808 */
.L_x_42:
[----:B------:R-:W-:Y:S05]  /*1090*/  @P2 BREAK B5 ;  /* 0x0000000000052942 */ /* 0x000fea0003800000 */
[----:B------:R-:W-:Y:S05]  /*10a0*/  @P2 BRA `(.L_x_44) ;  /* 0x0000000000242947 */ /* 0x000fea0003800000 */
[----:B-12---:R-:W1:Y:S01]  /*10b0*/  LDS R2, [UR8+0x8] ;  /* 0x00000808ff027984 */ /* 0x006e620008000800 */
[----:B------:R-:W-:-:S05]  /*10c0*/  IMAD.MOV.U32 R5, RZ, RZ, 0x6000 ;  /* 0x00006000ff057424 */ /* 0x000fca00078e00ff */
[----:B-1----:R-:W-:-:S04]  /*10d0*/  LOP3.LUT R2, R2, 0x6000, R5, 0xd8, !PT ;  /* 0x0000600002027812 */ /* 0x002fc800078ed805 */
[----:B------:R-:W-:-:S05]  /*10e0*/  LOP3.LUT R2, R2, 0x400000, RZ, 0xb8, !PT ;  /* 0x0040000002027812 */ /* 0x000fca00078eb8ff */
[----:B------:R1:W-:Y:S02]  /*10f0*/  STS [UR8+0x8], R2 ;  /* 0x00000802ff007988 */ /* 0x0003e40008000808 */
.L_x_43:
[----:B------:R-:W-:Y:S05]  /*1100*/  BSYNC B5 ;  /* 0x0000000000057941 */ /* 0x000fea0003800000 */
.L_x_40:
[----:B-12---:R-:W1:Y:S02]  /*1110*/  @!P2 LDS R2, [UR8+0x8] ;  /* 0x00000808ff02a984 */ /* 0x006e640008000800 */
[----:B-1----:R-:W-:-:S05]  /*1120*/  @!P2 LOP3.LUT R2, R2, 0x8000, RZ, 0xb8, !PT ;  /* 0x000080000202a812 */ /* 0x002fca00078eb8ff */
[----:B------:R1:W-:Y:S02]  /*1130*/  @!P2 STS [UR8+0x8], R2 ;  /* 0x00000802ff00a988 */ /* 0x0003e40008000808 */
.L_x_44:
[----:B------:R-:W-:Y:S05]  /*1140*/  BSYNC B4 ;  /* 0x0000000000047941 */ /* 0x000fea0003800000 */
.L_x_39:
[----:B------:R-:W-:Y:S05]  /*1150*/  WARPSYNC.ALL ;  /* 0x0000000000007948 */ /* 0x000fea0003800000 */
[----:B------:R-:W-:Y:S01]  /*1160*/  UIADD3 UR4, UR4, 0x100, URZ ;  /* 0x0000010004047890 */ /* 0x000fe2000fffe03f */
[----:B------:R-:W-:Y:S02]  /*1170*/  ISETP.GE.AND P1, PT, R10, 0x1, PT ;  /* 0x000000010a00780c */ /* 0x000fe40003f26270 */
[----:B------:R-:W-:Y:S02]  /*1180*/  CS2R R24, SRZ ;  /* 0x0000000000187805 */ /* 0x000fe4000001ff00 */
[----:B------:R-:W-:Y:S01]  /*1190*/  CS2R R26, SRZ ;  /* 0x00000000001a7805 */ /* 0x000fe2000001ff00 */
[----:B------:R-:W-:Y:S01]  /*11a0*/  UIADD3 UR20, UP0, UR4, UR20, URZ ;  /* 0x0000001404147290 */ /* 0x000fe2000ff1e03f */
[----:B------:R-:W-:-:S02]  /*11b0*/  CS2R R28, SRZ ;  /* 0x00000000001c7805 */ /* 0x000fc4000001ff00 */
[----:B------:R-:W-:Y:S02]  /*11c0*/  CS2R R30, SRZ ;  /* 0x00000000001e7805 */ /* 0x000fe4000001ff00 */
[----:B------:R-:W-:Y:S01]  /*11d0*/  CS2R R32, SRZ ;  /* 0x0000000000207805 */ /* 0x000fe2000001ff00 */
[----:B------:R-:W-:Y:S01]  /*11e0*/  ULEA.HI.X.SX32 UR21, UR4, UR21, 0x1, UP0 ;  /* 0x0000001504157291 */ /* 0x000fe200080f0e3f */
[----:B------:R-:W-:Y:S02]  /*11f0*/  CS2R R34, SRZ ;  /* 0x0000000000227805 */ /* 0x000fe4000001ff00 */
[----:B------:R-:W-:Y:S02]  /*1200*/  CS2R R36, SRZ ;  /* 0x0000000000247805 */ /* 0x000fe4000001ff00 */
[----:B------:R-:W-:Y:S02]  /*1210*/  CS2R R38, SRZ ;  /* 0x0000000000267805 */ /* 0x000fe4000001ff00 */
[----:B------:R-:W-:-:S02]  /*1220*/  CS2R R40, SRZ ;  /* 0x0000000000287805 */ /* 0x000fc4000001ff00 */
[----:B------:R-:W-:Y:S02]  /*1230*/  CS2R R42, SRZ ;  /* 0x00000000002a7805 */ /* 0x000fe4000001ff00 */
[----:B------:R-:W-:Y:S02]  /*1240*/  CS2R R44, SRZ ;  /* 0x00000000002c7805 */ /* 0x000fe4000001ff00 */
[----:B------:R-:W-:Y:S02]  /*1250*/  CS2R R46, SRZ ;  /* 0x00000000002e7805 */ /* 0x000fe4000001ff00 */
[----:B------:R-:W-:Y:S02]  /*1260*/  CS2R R48, SRZ ;  /* 0x0000000000307805 */ /* 0x000fe4000001ff00 */
[----:B------:R-:W-:Y:S02]  /*1270*/  CS2R R50, SRZ ;  /* 0x0000000000327805 */ /* 0x000fe4000001ff00 */
[----:B------:R-:W-:-:S02]  /*1280*/  CS2R R52, SRZ ;  /* 0x0000000000347805 */ /* 0x000fc4000001ff00 */
[----:B------:R-:W-:Y:S02]  /*1290*/  CS2R R54, SRZ ;  /* 0x0000000000367805 */ /* 0x000fe4000001ff00 */
[----:B------:R-:W-:Y:S02]  /*12a0*/  CS2R R56, SRZ ;  /* 0x0000000000387805 */ /* 0x000fe4000001ff00 */
[----:B------:R-:W-:Y:S01]  /*12b0*/  CS2R R58, SRZ ;  /* 0x00000000003a7805 */ /* 0x000fe2000001ff00 */
[----:B------:R-:W-:Y:S01]  /*12c0*/  IMAD.MOV.U32 R60, RZ, RZ, RZ ;  /* 0x000000ffff3c7224 */ /* 0x000fe200078e00ff */
[----:B------:R-:W-:Y:S06]  /*12d0*/  @P0 BRA `(.L_x_45) ;  /* 0x0000000000280947 */ /* 0x000fec0003800000 */
[----:B-12---:R-:W1:Y:S01]  /*12e0*/  S2R R2, SR_LANEID ;  /* 0x0000000000027919 */ /* 0x006e620000000000 */
[----:B------:R-:W-:Y:S05]  /*12f0*/  WARPSYNC.ALL ;  /* 0x0000000000007948 */ /* 0x000fea0003800000 */
[----:B-1----:R-:W-:-:S05]  /*1300*/  IMAD.SHL.U32 R2, R2, 0x4, RZ ;  /* 0x0000000402027824 */ /* 0x002fca00078e00ff */
[----:B----4-:R-:W1:Y:S01]  /*1310*/  LDS R9, [R2+UR8] ;  /* 0x0000000802097984 */ /* 0x010e620008000800 */
[----:B------:R-:W-:-:S05]  /*1320*/  IADD3 R4, P3, R2, UR20, RZ ;  /* 0x0000001402047c10 */ /* 0x000fca000ff7e0ff */
[----:B------:R-:W-:-:S05]  /*1330*/  IMAD.X R5, RZ, RZ, UR21, P3 ;  /* 0x00000015ff057e24 */ /* 0x000fca00098e06ff */
[----:B-1----:R1:W2:Y:S01]  /*1340*/  ATOMG.E.EXCH.STRONG.GPU PT, RZ, [R4], R9 ;  /* 0x0000000904ff73a8 */ /* 0x0022a200041ee100 */
[----:B------:R-:W-:-:S04]  /*1350*/  DEPBAR {5,4,3,2,1,0} ;  /* 0x0000003f0000791a */ /* 0x000fc80000000000 */
[----:B------:R1:W-:Y:S01]  /*1360*/  UTMACCTL.IV [UR20] ;  /* 0x00000000140079b9 */ /* 0x0003e20008000000 */
[----:B------:R-:W-:Y:S01]  /*1370*/  NOP ;  /* 0x0000000000007918 */ /* 0x000fe20000000000 */
.L_x_45:
[----:B------:R-:W-:Y:S05]  /*1380*/  @P0 BRA `(.L_x_46) ;  /* 0x00000000000c0947 */ /* 0x000fea0003800000 */
[----:B------:R0:W-:Y:S01]  /*1390*/  UTMACMDFLUSH ;  /* 0x00000000000079b7 */ /* 0x0001e20000000000 */
[----:B------:R-:W-:Y:S05]  /*13a0*/  @P0 BRA `(.L_x_46) ;  /* 0x0000000000040947 */ /* 0x000fea0003800000 */
[----:B------:R-:W-:-:S04]  /*13b0*/  DEPBAR.LE SB0, 0x0 ;  /* 0x000080000000791a */ /* 0x000fc80000000000 */
.L_x_46:
[----:B------:R-:W-:Y:S05]  /*13c0*/  WARPSYNC.ALL ;  /* 0x0000000000007948 */ /* 0x000fea0003800000 */
[----:B--2---:R-:W-:Y:S01]  /*13d0*/  BAR.SYNC.DEFER_BLOCKING 0x0 ;  /* 0x0000000000007b1d */ /* 0x004fe20000010000 */
[----:B------:R-:W-:Y:S01]  /*13e0*/  USHF.L.U32 UR11, UR36, 0x7, URZ ;  /* 0x00000007240b7899 */ /* 0x000fe2000800063f */
[----:B------:R-:W-:Y:S01]  /*13f0*/  IMAD.MOV.U32 R61, RZ, RZ, RZ ;  /* 0x000000ffff3d7224 */ /* 0x000fe200078e00ff */
[----:B------:R-:W-:Y:S01]  /*1400*/  USHF.L.U32 UR27, UR37, 0x6, URZ ;  /* 0x00000006251b7899 */ /* 0x000fe2000800063f */
[----:B------:R-:W-:Y:S02]  /*1410*/  CS2R R62, SRZ ;  /* 0x00000000003e7805 */ /* 0x000fe4000001ff00 */
[----:B------:R-:W-:Y:S01]  /*1420*/  CS2R R64, SRZ ;  /* 0x0000000000407805 */ /* 0x000fe2000001ff00 */
[----:B------:R-:W-:Y:S01]  /*1430*/  VOTEU.ALL UP0, P2 ;  /* 0x00000000003f7886 */ /* 0x000fe20001000000 */
[----:B------:R-:W-:Y:S01]  /*1440*/  UMOV UR4, 0x1 ;  /* 0x0000000100047882 */ /* 0x000fe20000000000 */
[----:B------:R-:W-:-:S02]  /*1450*/  CS2R R66, SRZ ;  /* 0x0000000000427805 */ /* 0x000fc4000001ff00 */
[----:B------:R-:W-:Y:S02]  /*1460*/  CS2R R68, SRZ ;  /* 0x0000000000447805 */ /* 0x000fe4000001ff00 */
[----:B------:R-:W-:Y:S01]  /*1470*/  CS2R R70, SRZ ;  /* 0x0000000000467805 */ /* 0x000fe2000001ff00 */
[----:B------:R-:W-:-:S04]  /*1480*/  @!UP0 UIADD3 UR4, -UR4, 0x100000, URZ ;  /* 0x0010000004048890 */ /* 0x000fc8000fffe13f */
[----:B------:R-:W-:Y:S02]  /*1490*/  @!UP0 USHF.L.U32 UR5, UR4, 0xb, URZ ;  /* 0x0000000b04058899 */ /* 0x000fe4000800063f */
[----:B------:R-:W-:Y:S01]  /*14a0*/  @!UP0 USHF.L.U32 UR4, UR4, 0x1, URZ ;  /* 0x0000000104048899 */ /* 0x000fe2000800063f */
[----:B------:R-:W-:Y:S01]  /*14b0*/  CS2R R72, SRZ ;  /* 0x0000000000487805 */ /* 0x000fe2000001ff00 */
[----:B------:R-:W-:Y:S01]  /*14c0*/  VOTEU.ALL UP0, P2 ;  /* 0x00000000003f7886 */ /* 0x000fe20001000000 */
[----:B------:R-:W-:Y:S02]  /*14d0*/  CS2R R74, SRZ ;  /* 0x00000000004a7805 */ /* 0x000fe4000001ff00 */
[----:B------:R-:W-:Y:S02]  /*14e0*/  CS2R R76, SRZ ;  /* 0x00000000004c7805 */ /* 0x000fe4000001ff00 */
[----:B------:R-:W-:Y:S02]  /*14f0*/  CS2R R78, SRZ ;  /* 0x00000000004e7805 */ /* 0x000fe4000001ff00 */
[----:B------:R-:W-:-:S02]  /*1500*/  CS2R R80, SRZ ;  /* 0x0000000000507805 */ /* 0x000fc4000001ff00 */
[----:B------:R-:W-:Y:S02]  /*1510*/  CS2R R82, SRZ ;  /* 0x0000000000527805 */ /* 0x000fe4000001ff00 */
[----:B------:R-:W-:Y:S02]  /*1520*/  CS2R R84, SRZ ;  /* 0x0000000000547805 */ /* 0x000fe4000001ff00 */
[----:B------:R-:W-:Y:S01]  /*1530*/  CS2R R86, SRZ ;  /* 0x0000000000567805 */ /* 0x000fe2000001ff00 */
[----:B------:R-:W2:Y:S02]  /*1540*/  FENCE.VIEW.ASYNC.S ;  /* 0x00000000000073c6 */ /* 0x000ea40000000000 */
[----:B--2---:R2:W1:Y:S01]  /*1550*/  @!UP0 SYNCS.EXCH.64 URZ, [UR8+0x6000], UR4 ;  /* 0x00600004083f85b2 */ /* 0x0044620008000100 */
[----:B------:R-:W-:Y:S05]  /*1560*/  @!P1 BRA `(.L_x_47) ;  /* 0x0000000400749947 */ /* 0x000fea0003800000 */
[----:B------:R-:W-:Y:S01]  /*1570*/  UIADD3 UR6, UR8, 0x4000, URZ ;  /* 0x0000400008067890 */ /* 0x000fe2000fffe03f */
[----:B------:R-:W-:Y:S01]  /*1580*/  CS2R R24, SRZ ;  /* 0x0000000000187805 */ /* 0x000fe2000001ff00 */
[----:B------:R-:W-:Y:S01]  /*1590*/  USHF.R.U32.HI UR23, URZ, 0x4, UR8 ;  /* 0x000000043f177899 */ /* 0x000fe20008011608 */
[----:B------:R-:W-:Y:S01]  /*15a0*/  CS2R R26, SRZ ;  /* 0x00000000001a7805 */ /* 0x000fe2000001ff00 */
[----:B------:R-:W-:Y:S01]  /*15b0*/  USHF.R.U32.HI UR6, URZ, 0x4, UR6 ;  /* 0x000000043f067899 */ /* 0x000fe20008011606 */
[----:B------:R-:W-:Y:S01]  /*15c0*/  CS2R R28, SRZ ;  /* 0x00000000001c7805 */ /* 0x000fe2000001ff00 */
[----:B------:R-:W-:Y:S01]  /*15d0*/  USGXT.U32 UR23, UR23, 0xe ;  /* 0x0000000e1717789a */ /* 0x000fe20008000000 */
[----:B------:R-:W-:Y:S01]  /*15e0*/  CS2R R30, SRZ ;  /* 0x00000000001e7805 */ /* 0x000fe2000001ff00 */
[----:B------:R-:W-:Y:S01]  /*15f0*/  USGXT.U32 UR22, UR6, 0xe ;  /* 0x0000000e0616789a */ /* 0x000fe20008000000 */
[----:B------:R-:W-:Y:S01]  /*1600*/  CS2R R32, SRZ ;  /* 0x0000000000207805 */ /* 0x000fe2000001ff00 */
[----:B------:R-:W-:Y:S01]  /*1610*/  UIADD3 UR6, UP1, UR23, 0x2, URZ ;  /* 0x0000000217067890 */ /* 0x000fe2000ff3e03f */
[----:B------:R-:W-:Y:S01]  /*1620*/  CS2R R34, SRZ ;  /* 0x0000000000227805 */ /* 0x000fe2000001ff00 */
[----:B------:R-:W-:Y:S01]  /*1630*/  UIADD3 UR9, UP0, UR22, 0x2, URZ ;  /* 0x0000000216097890 */ /* 0x000fe2000ff1e03f */
[----:B------:R-:W-:Y:S01]  /*1640*/  CS2R R36, SRZ ;  /* 0x0000000000247805 */ /* 0x000fe2000001ff00 */
[----:B--2---:R-:W-:Y:S01]  /*1650*/  UMOV UR5, URZ ;  /* 0x0000003f00057c82 */ /* 0x004fe20008000000 */
[----:B------:R-:W-:Y:S01]  /*1660*/  UMOV UR4, URZ ;  /* 0x0000003f00047c82 */ /* 0x000fe20008000000 */
[----:B------:R-:W-:Y:S01]  /*1670*/  UIADD3.X UR7, UR5, 0x40000040, URZ, UP1, !UPT ;  /* 0x4000004005077890 */ /* 0x000fe20008ffe43f */
[----:B------:R-:W-:Y:S01]  /*1680*/  CS2R R38, SRZ ;  /* 0x0000000000267805 */ /* 0x000fe2000001ff00 */
[----:B------:R-:W-:Y:S01]  /*1690*/  UIADD3.X UR5, UR4, 0x40000040, URZ, UP0, !UPT ;  /* 0x4000004004057890 */ /* 0x000fe200087fe43f */
        /* <DEDUP_REMOVED lines=23> */
[----:B------:R-:W-:Y:S01]  /*1810*/  CS2R R86, SRZ ;  /* 0x0000000000567805 */ /* 0x000fe2000001ff00 */
[----:B------:R-:W-:Y:S01]  /*1820*/  UMOV UR4, UR9 ;  /* 0x0000000900047c82 */ /* 0x000fe20008000000 */
[----:B------:R-:W-:-:S02]  /*1830*/  UIADD3.64 UR30, UR6, 0x2, URZ ;  /* 0x00000002061e7897 */ /* 0x000fc4000fffe03f */
[----:B------:R-:W-:Y:S02]  /*1840*/  UIADD3.64 UR34, UR6, 0x4, URZ ;  /* 0x0000000406227897 */ /* 0x000fe4000fffe03f */
[----:B------:R-:W-:Y:S02]  /*1850*/  UIADD3.64 UR28, UR4, 0x2, URZ ;  /* 0x00000002041c7897 */ /* 0x000fe4000fffe03f */
[----:B------:R-:W-:Y:S01]  /*1860*/  UIADD3.64 UR32, UR4, 0x4, URZ ;  /* 0x0000000404207897 */ /* 0x000fe2000fffe03f */
[----:B------:R-:W-:-:S11]  /*1870*/  UMOV UR26, URZ ;  /* 0x0000003f001a7c82 */ /* 0x000fd60008000000 */
.L_x_49:
[----:B-1----:R-:W-:Y:S01]  /*1880*/  BAR.SYNC.DEFER_BLOCKING 0x0 ;  /* 0x0000000000007b1d */ /* 0x002fe20000010000 */
[----:B------:R-:W-:Y:S01]  /*1890*/  ELECT P0, URZ, PT ;  /* 0x00000000003f782f */ /* 0x000fe20003800000 */
[----:B------:R-:W-:Y:S01]  /*18a0*/  @!P2 IMAD.MOV.U32 R2, RZ, RZ, 0x6000 ;  /* 0x00006000ff02a424 */ /* 0x000fe200078e00ff */
[----:B------:R-:W-:Y:S02]  /*18b0*/  ELECT P1, URZ, PT ;  /* 0x00000000003f782f */ /* 0x000fe40003820000 */
[C---:B------:R-:W-:Y:S01]  /*18c0*/  ISETP.LT.U32.AND P0, PT, R3.reuse, 0x20, P0 ;  /* 0x000000200300780c */ /* 0x040fe20000701070 */
[----:B------:R-:W-:Y:S01]  /*18d0*/  UMOV UR10, UR26 ;  /* 0x0000001a000a7c82 */ /* 0x000fe20008000000 */
[----:B------:R-:W-:-:S11]  /*18e0*/  ISETP.LT.U32.AND P1, PT, R3, 0x20, P1 ;  /* 0x000000200300780c */ /* 0x000fd60000f21070 */
[----:B------:R-:W-:Y:S01]  /*18f0*/  VOTEU.ANY UP0, P0 ;  /* 0x00000000003f7886 */ /* 0x000fe20000000100 */
[----:B------:R-:W-:Y:S01]  /*1900*/  VOTEU.ANY UP2, P0 ;  /* 0x00000000003f7886 */ /* 0x000fe20000040100 */
[----:B------:R-:W-:Y:S01]  /*1910*/  VOTEU.ANY UP1, P1 ;  /* 0x00000000003f7886 */ /* 0x000fe20000820100 */
[----:B------:R-:W-:Y:S02]  /*1920*/  VOTEU.ANY UP3, P1 ;  /* 0x00000000003f7886 */ /* 0x000fe40000860100 */
[----:B------:R-:W-:Y:S02]  /*1930*/  @UP0 UIADD3 UR24, UR8, 0x4000, URZ ;  /* 0x0000400008180890 */ /* 0x000fe4000fffe03f */
[----:B------:R1:W-:Y:S01]  /*1940*/  @!P2 SYNCS.ARRIVE.TRANS64 RZ, [UR8+0x6000], R2 ;  /* 0x00600002ffffa9a7 */ /* 0x0003e20008000008 */
[----:B------:R-:W-:Y:S01]  /*1950*/  @UP0 UIADD3 UR25, UR8, 0x6000, URZ ;  /* 0x0000600008190890 */ /* 0x000fe2000fffe03f */
[----:B------:R-:W-:Y:S01]  /*1960*/  @UP0 UMOV UR12, UR16 ;  /* 0x00000010000c0c82 */ /* 0x000fe20008000000 */
[----:B------:R-:W-:Y:S01]  /*1970*/  @UP0 UMOV UR13, UR17 ;  /* 0x00000011000d0c82 */ /* 0x000fe20008000000 */
[----:B------:R-:W-:Y:S01]  /*1980*/  BAR.SYNC.DEFER_BLOCKING 0x0 ;  /* 0x0000000000007b1d */ /* 0x000fe20000010000 */
[----:B------:R-:W-:Y:S01]  /*1990*/  @UP1 UIADD3 UR9, UR8, 0x6000, URZ ;  /* 0x0000600008091890 */ /* 0x000fe2000fffe03f */
[----:B-1----:R-:W-:-:S04]  /*19a0*/  SHF.L.U32 R2, R7, 0x1f, RZ ;  /* 0x0000001f07027819 */ /* 0x002fc800000006ff */
[----:B------:R-:W-:Y:S01]  /*19b0*/  @UP1 UMOV UR14, UR18 ;  /* 0x00000012000e1c82 */ /* 0x000fe20008000000 */
[----:B------:R-:W-:Y:S01]  /*19c0*/  @UP1 UMOV UR15, UR19 ;  /* 0x00000013000f1c82 */ /* 0x000fe20008000000 */
[----:B------:R1:W-:Y:S01]  /*19d0*/  @UP2 UTMALDG.2D [UR24], [UR12] ;  /* 0x000000180c0025b4 */ /* 0x0003e20008008000 */
[----:B------:R2:W-:Y:S06]  /*19e0*/  MEMBAR.ALL.CTA ;  /* 0x0000000000007992 */ /* 0x0005ec0000008000 */
[----:B--2---:R-:W2:Y:S02]  /*19f0*/  FENCE.VIEW.ASYNC.S ;  /* 0x00000000000073c6 */ /* 0x004ea40000000000 */
[----:B--2---:R-:W-:Y:S06]  /*1a00*/  BAR.SYNC.DEFER_BLOCKING 0x0 ;  /* 0x0000000000007b1d */ /* 0x004fec0000010000 */
[----:B------:R1:W-:Y:S02]  /*1a10*/  @UP3 UTMALDG.2D [UR8], [UR14] ;  /* 0x000000080e0035b4 */ /* 0x0003e40008008000 */
[----:B------:R-:W-:Y:S06]  /*1a20*/  BAR.SYNC.DEFER_BLOCKING 0x0 ;  /* 0x0000000000007b1d */ /* 0x000fec0000010000 */
[----:B------:R-:W2:Y:S02]  /*1a30*/  SYNCS.PHASECHK.TRANS64.TRYWAIT P0, [UR8+0x6000], R2 ;  /* 0x00600002ff0075a7 */ /* 0x000ea40008000148 */
[----:B-12---:R-:W-:Y:S05]  /*1a40*/  @!P0 BRA `(.L_x_48) ;  /* 0x0000000400708947 */ /* 0x006fea0003800000 */
.L_x_50:
[----:B------:R-:W-:Y:S02]  /*1a50*/  WARPGROUP.DEPBAR.LE gsb0, 0x0 ;  /* 0x00008000000079c5 */ /* 0x000fe40000010000 */
[----:B------:R-:W-:Y:S01]  /*1a60*/  WARPGROUP.ARRIVE ;  /* 0x00000000000079c5 */ /* 0x000fe20000000000 */
[----:B------:R-:W-:Y:S01]  /*1a70*/  UMOV UR12, UR22 ;  /* 0x00000016000c7c82 */ /* 0x000fe20008000000 */
[----:B------:R-:W-:Y:S01]  /*1a80*/  UMOV UR13, 0x40000040 ;  /* 0x40000040000d7882 */ /* 0x000fe20000000000 */
[----:B------:R-:W-:Y:S01]  /*1a90*/  UMOV UR14, UR23 ;  /* 0x00000017000e7c82 */ /* 0x000fe20008000000 */
[----:B------:R-:W-:Y:S01]  /*1aa0*/  UMOV UR15, 0x40000040 ;  /* 0x40000040000f7882 */ /* 0x000fe20000000000 */
[----:B------:R-:W1:Y:S01]  /*1ab0*/  LDC R2, c[0x0][0x230] ;  /* 0x00008c00ff027b82 */ /* 0x000e620000000800 */
[----:B------:R-:W-:Y:S01]  /*1ac0*/  HGMMA.64x128x16.F32 R24, gdesc[UR12], R24 ;  /* 0x01e000000c1879f0 */ /* 0x000fe20008700818 */
[----:B------:R-:W-:Y:S01]  /*1ad0*/  UIADD3 UR26, UR26, 0x40, URZ ;  /* 0x000000401a1a7890 */ /* 0x000fe2000fffe03f */
[----:B------:R-:W-:-:S05]  /*1ae0*/  LOP3.LUT R7, R7, 0x1, RZ, 0x3c, !PT ;  /* 0x0000000107077812 */ /* 0x000fca00078e3cff */
[----:B-1----:R-:W-:-:S05]  /*1af0*/  ISETP.LE.AND P0, PT, R2, UR26, PT ;  /* 0x0000001a02007c0c */ /* 0x002fca000bf03270 */
[----:B------:R-:W-:-:S12]  /*1b00*/  HGMMA.64x128x16.F32 R24, gdesc[UR4], R24 ;  /* 0x01e00000041879f0 */ /* 0x000fd80008700818 */
[----:B------:R-:W-:-:S12]  /*1b10*/  HGMMA.64x128x16.F32 R24, gdesc[UR28], R24 ;  /* 0x01e000001c1879f0 */ /* 0x000fd80008700818 */
[----:B------:R-:W-:Y:S01]  /*1b20*/  HGMMA.64x128x16.F32 R24, gdesc[UR32], R24, gsb0 ;  /* 0x01e00000201879f0 */ /* 0x000fe20008000818 */
[----:B------:R-:W-:Y:S05]  /*1b30*/  @!P0 BRA `(.L_x_49) ;  /* 0xfffffffc00508947 */ /* 0x000fea000383ffff */
.L_x_47:
[C---:B-1----:R-:W-:Y:S01]  /*1b40*/  IMAD.SHL.U32 R2, R0.reuse, 0x80, RZ ;  /* 0x0000008000027824 */ /* 0x042fe200078e00ff */
[----:B------:R-:W-:Y:S02]  /*1b50*/  WARPGROUP.DEPBAR.LE gsb0, 0x0 ;  /* 0x00008000000079c5 */ /* 0x000fe40000010000 */
[----:B------:R-:W-:Y:S01]  /*1b60*/  IMAD.SHL.U32 R5, R0, 0x10, RZ ;  /* 0x0000001000057824 */ /* 0x000fe200078e00ff */
[----:B------:R-:W-:Y:S01]  /*1b70*/  BAR.SYNC.DEFER_BLOCKING 0x0 ;  /* 0x0000000000007b1d */ /* 0x000fe20000010000 */
[----:B------:R-:W-:Y:S02]  /*1b80*/  LOP3.LUT R2, R2, 0x780, RZ, 0xc0, !PT ;  /* 0x0000078002027812 */ /* 0x000fe400078ec0ff */
[----:B------:R-:W-:Y:S02]  /*1b90*/  ELECT P0, URZ, PT ;  /* 0x00000000003f782f */ /* 0x000fe40003800000 */
[----:B------:R-:W-:Y:S02]  /*1ba0*/  F2FP.F16.F32.PACK_AB R24, R25, R24 ;  /* 0x000000181918723e */ /* 0x000fe400000000ff */
[----:B------:R-:W-:Y:S01]  /*1bb0*/  LOP3.LUT R5, R2, 0x70, R5, 0xf8, !PT ;  /* 0x0000007002057812 */ /* 0x000fe200078ef805 */
[----:B------:R-:W-:Y:S01]  /*1bc0*/  IMAD.SHL.U32 R2, R0, 0x40, RZ ;  /* 0x0000004000027824 */ /* 0x000fe200078e00ff */
[----:B------:R-:W-:Y:S01]  /*1bd0*/  ISETP.LT.U32.AND P0, PT, R3, 0x40, P0 ;  /* 0x000000400300780c */ /* 0x000fe20000701070 */
[----:B------:R-:W-:Y:S01]  /*1be0*/  UMOV UR14, UR27 ;  /* 0x0000001b000e7c82 */ /* 0x000fe20008000000 */
[----:B------:R-:W-:-:S02]  /*1bf0*/  LOP3.LUT R5, R5, 0x10, R0, 0x78, !PT ;  /* 0x0000001005057812 */ /* 0x000fc400078e7800 */
[----:B------:R-:W-:Y:S02]  /*1c00*/  SHF.R.U32.HI R0, RZ, 0x5, R0 ;  /* 0x00000005ff007819 */ /* 0x000fe40000011600 */
[----:B------:R-:W-:Y:S02]  /*1c10*/  LOP3.LUT R2, R5, 0x1800, R2, 0xf8, !PT ;  /* 0x0000180005027812 */ /* 0x000fe400078ef802 */
[----:B------:R-:W-:Y:S02]  /*1c20*/  F2FP.F16.F32.PACK_AB R25, R27, R26 ;  /* 0x0000001a1b19723e */ /* 0x000fe400000000ff */
[----:B------:R-:W-:Y:S02]  /*1c30*/  LOP3.LUT R3, R2, 0x20, RZ, 0x3c, !PT ;  /* 0x0000002002037812 */ /* 0x000fe400078e3cff */
[----:B------:R-:W-:Y:S01]  /*1c40*/  F2FP.F16.F32.PACK_AB R56, R57, R56 ;  /* 0x000000383938723e */ /* 0x000fe200000000ff */
[----:B------:R-:W-:Y:S01]  /*1c50*/  VOTEU.ANY UP0, P0 ;  /* 0x00000000003f7886 */ /* 0x000fe20000000100 */
[----:B--2---:R-:W-:Y:S01]  /*1c60*/  R2UR UR4, R0 ;  /* 0x00000000000472ca */ /* 0x004fe200000e0000 */
[C---:B------:R-:W-:Y:S01]  /*1c70*/  VIADD R0, R2.reuse, UR8 ;  /* 0x0000000802007c36 */ /* 0x040fe20008000000 */
[----:B----4-:R-:W-:Y:S01]  /*1c80*/  LOP3.LUT R4, R2, 0x40, RZ, 0x3c, !PT ;  /* 0x0000004002047812 */ /* 0x010fe200078e3cff */
[----:B------:R-:W-:Y:S01]  /*1c90*/  VIADD R3, R3, UR8 ;  /* 0x0000000803037c36 */ /* 0x000fe20008000000 */
[----:B------:R-:W-:Y:S01]  /*1ca0*/  F2FP.F16.F32.PACK_AB R26, R29, R28 ;  /* 0x0000001c1d1a723e */ /* 0x000fe200000000ff */
[----:B------:R-:W1:Y:S01]  /*1cb0*/  @!P2 SYNCS.CCTL.IV [UR8+0x6000] ;  /* 0x00600000ff00a9b1 */ /* 0x000e620008000008 */
[----:B------:R-:W-:Y:S01]  /*1cc0*/  F2FP.F16.F32.PACK_AB R27, R31, R30 ;  /* 0x0000001e1f1b723e */ /* 0x000fe200000000ff */
[----:B------:R-:W-:Y:S01]  /*1cd0*/  VIADD R4, R4, UR8 ;  /* 0x0000000804047c36 */ /* 0x000fe20008000000 */
[----:B------:R-:W-:Y:S01]  /*1ce0*/  F2FP.F16.F32.PACK_AB R32, R33, R32 ;  /* 0x000000202120723e */ /* 0x000fe200000000ff */
[----:B------:R-:W-:Y:S01]  /*1cf0*/  VOTEU.ANY UP1, P0 ;  /* 0x00000000003f7886 */ /* 0x000fe20000020100 */
[----:B------:R-:W-:Y:S01]  /*1d00*/  F2FP.F16.F32.PACK_AB R57, R59, R58 ;  /* 0x0000003a3b39723e */ /* 0x000fe200000000ff */
[----:B-1----:R-:W-:Y:S01]  /*1d10*/  STSM.16.M88.4 [R0], R24 ;  /* 0x0000001800007844 */ /* 0x002fe20000000200 */
[----:B------:R-:W-:Y:S01]  /*1d20*/  F2FP.F16.F32.PACK_AB R33, R35, R34 ;  /* 0x000000222321723e */ /* 0x000fe200000000ff */
[----:B------:R-:W-:Y:S01]  /*1d30*/  ULOP3.LUT UR4, UR4, 0x1, URZ, 0xc0, !UPT ;  /* 0x0000000104047892 */ /* 0x000fe2000f8ec03f */
[----:B------:R-:W-:Y:S01]  /*1d40*/  F2FP.F16.F32.PACK_AB R58, R61, R60 ;  /* 0x0000003c3d3a723e */ /* 0x000fe200000000ff */
[----:B------:R-:W-:Y:S01]  /*1d50*/  @UP0 UMOV UR5, UR21 ;  /* 0x0000001500050c82 */ /* 0x000fe20008000000 */
[----:B------:R-:W-:Y:S01]  /*1d60*/  F2FP.F16.F32.PACK_AB R59, R63, R62 ;  /* 0x0000003e3f3b723e */ /* 0x000fe200000000ff */
[----:B------:R-:W-:Y:S01]  /*1d70*/  ULEA UR13, UR4, UR11, 0x6 ;  /* 0x0000000b040d7291 */ /* 0x000fe2000f8e303f */
[----:B------:R-:W-:Y:S01]  /*1d80*/  F2FP.F16.F32.PACK_AB R64, R65, R64 ;  /* 0x000000404140723e */ /* 0x000fe200000000ff */
[----:B------:R-:W-:Y:S01]  /*1d90*/  ULEA UR12, UR4, UR8, 0xd ;  /* 0x00000008040c7291 */ /* 0x000fe2000f8e683f */
[----:B------:R-:W-:Y:S01]  /*1da0*/  LOP3.LUT R2, R2, 0x60, RZ, 0x3c, !PT ;  /* 0x0000006002027812 */ /* 0x000fe200078e3cff */
[----:B------:R-:W-:Y:S01]  /*1db0*/  STSM.16.M88.4 [R0+0x2000], R56 ;  /* 0x0020003800007844 */ /* 0x000fe20000000200 */
[----:B------:R-:W-:Y:S01]  /*1dc0*/  F2FP.F16.F32.PACK_AB R34, R37, R36 ;  /* 0x000000242522723e */ /* 0x000fe200000000ff */
[----:B------:R-:W-:Y:S01]  /*1dd0*/  @UP0 UMOV UR4, UR20 ;  /* 0x0000001400040c82 */ /* 0x000fe20008000000 */
[----:B------:R-:W-:Y:S01]  /*1de0*/  F2FP.F16.F32.PACK_AB R35, R39, R38 ;  /* 0x000000262723723e */ /* 0x000fe200000000ff */
[----:B------:R-:W-:Y:S01]  /*1df0*/  VIADD R2, R2, UR8 ;  /* 0x0000000802027c36 */ /* 0x000fe20008000000 */
[----:B------:R-:W-:-:S02]  /*1e00*/  F2FP.F16.F32.PACK_AB R40, R41, R40 ;  /* 0x000000282928723e */ /* 0x000fc400000000ff */
[----:B------:R-:W-:Y:S01]  /*1e10*/  F2FP.F16.F32.PACK_AB R65, R67, R66 ;  /* 0x000000424341723e */ /* 0x000fe200000000ff */
[----:B------:R-:W-:Y:S01]  /*1e20*/  STSM.16.M88.4 [R3], R32 ;  /* 0x0000002003007844 */ /* 0x000fe20000000200 */
[----:B------:R-:W-:Y:S02]  /*1e30*/  F2FP.F16.F32.PACK_AB R41, R43, R42 ;  /* 0x0000002a2b29723e */ /* 0x000fe400000000ff */
[----:B------:R-:W-:Y:S02]  /*1e40*/  F2FP.F16.F32.PACK_AB R66, R69, R68 ;  /* 0x000000444542723e */ /* 0x000fe400000000ff */
[----:B------:R-:W-:Y:S02]  /*1e50*/  F2FP.F16.F32.PACK_AB R67, R71, R70 ;  /* 0x000000464743723e */ /* 0x000fe400000000ff */
[----:B------:R-:W-:Y:S02]  /*1e60*/  F2FP.F16.F32.PACK_AB R72, R73, R72 ;  /* 0x000000484948723e */ /* 0x000fe400000000ff */
[----:B------:R-:W-:Y:S01]  /*1e70*/  F2FP.F16.F32.PACK_AB R42, R45, R44 ;  /* 0x0000002c2d2a723e */ /* 0x000fe200000000ff */
[----:B------:R-:W-:Y:S01]  /*1e80*/  STSM.16.M88.4 [R3+0x2000], R64 ;  /* 0x0020004003007844 */ /* 0x000fe20000000200 */
[----:B------:R-:W-:-:S02]  /*1e90*/  F2FP.F16.F32.PACK_AB R43, R47, R46 ;  /* 0x0000002e2f2b723e */ /* 0x000fc400000000ff */
[----:B------:R-:W-:Y:S02]  /*1ea0*/  F2FP.F16.F32.PACK_AB R48, R49, R48 ;  /* 0x000000303130723e */ /* 0x000fe400000000ff */
[----:B------:R-:W-:Y:S01]  /*1eb0*/  F2FP.F16.F32.PACK_AB R73, R75, R74 ;  /* 0x0000004a4b49723e */ /* 0x000fe200000000ff */
[----:B------:R-:W-:Y:S01]  /*1ec0*/  STSM.16.M88.4 [R4], R40 ;  /* 0x0000002804007844 */ /* 0x000fe20000000200 */
[----:B------:R-:W-:Y:S02]  /*1ed0*/  F2FP.F16.F32.PACK_AB R49, R51, R50 ;  /* 0x000000323331723e */ /* 0x000fe400000000ff */
[----:B------:R-:W-:Y:S02]  /*1ee0*/  F2FP.F16.F32.PACK_AB R74, R77, R76 ;  /* 0x0000004c4d4a723e */ /* 0x000fe400000000ff */
[----:B------:R-:W-:Y:S02]  /*1ef0*/  F2FP.F16.F32.PACK_AB R75, R79, R78 ;  /* 0x0000004e4f4b723e */ /* 0x000fe400000000ff */
[----:B------:R-:W-:-:S02]  /*1f00*/  F2FP.F16.F32.PACK_AB R80, R81, R80 ;  /* 0x000000505150723e */ /* 0x000fc400000000ff */
[----:B------:R-:W-:Y:S01]  /*1f10*/  F2FP.F16.F32.PACK_AB R50, R53, R52 ;  /* 0x000000343532723e */ /* 0x000fe200000000ff */
[----:B------:R-:W-:Y:S01]  /*1f20*/  STSM.16.M88.4 [R4+0x2000], R72 ;  /* 0x0020004804007844 */ /* 0x000fe20000000200 */
[----:B------:R-:W-:Y:S02]  /*1f30*/  F2FP.F16.F32.PACK_AB R51, R55, R54 ;  /* 0x000000363733723e */ /* 0x000fe400000000ff */
[----:B------:R-:W-:Y:S02]  /*1f40*/  F2FP.F16.F32.PACK_AB R81, R83, R82 ;  /* 0x000000525351723e */ /* 0x000fe400000000ff */
[----:B------:R-:W-:Y:S01]  /*1f50*/  F2FP.F16.F32.PACK_AB R82, R85, R84 ;  /* 0x000000545552723e */ /* 0x000fe200000000ff */
[----:B------:R-:W-:Y:S01]  /*1f60*/  STSM.16.M88.4 [R2], R48 ;  /* 0x0000003002007844 */ /* 0x000fe20000000200 */
[----:B------:R-:W-:-:S05]  /*1f70*/  F2FP.F16.F32.PACK_AB R83, R87, R86 ;  /* 0x000000565753723e */ /* 0x000fca00000000ff */
[----:B------:R-:W-:Y:S01]  /*1f80*/  STSM.16.M88.4 [R2+0x2000], R80 ;  /* 0x0020005002007844 */ /* 0x000fe20000000200 */
[----:B------:R1:W-:Y:S06]  /*1f90*/  MEMBAR.ALL.CTA ;  /* 0x0000000000007992 */ /* 0x0003ec0000008000 */
[----:B-1----:R-:W1:Y:S02]  /*1fa0*/  FENCE.VIEW.ASYNC.S ;  /* 0x00000000000073c6 */ /* 0x002e640000000000 */
[----:B-1----:R-:W-:Y:S06]  /*1fb0*/  BAR.SYNC.DEFER_BLOCKING 0x0 ;  /* 0x0000000000007b1d */ /* 0x002fec0000010000 */
[----:B------:R1:W-:Y:S01]  /*1fc0*/  @UP1 UTMASTG.2D [UR12], [UR4] ;  /* 0x0000000c040013b5 */ /* 0x0003e20008008000 */
[----:B------:R0:W-:Y:S01]  /*1fd0*/  UTMACMDFLUSH ;  /* 0x00000000000079b7 */ /* 0x0001e20000000000 */
[----:B------:R-:W-:-:S04]  /*1fe0*/  DEPBAR.LE SB0, 0x0 ;  /* 0x000080000000791a */ /* 0x000fc80000000000 */
[----:B------:R-:W-:Y:S06]  /*1ff0*/  BAR.SYNC.DEFER_BLOCKING 0x0 ;  /* 0x0000000000007b1d */ /* 0x000fec0000010000 */
[----:B-1----:R-:W-:Y:S05]  /*2000*/  EXIT ;  /* 0x000000000000794d */ /* 0x002fea0003800000 */
.L_x_48:
[----:B------:R-:W1:Y:S02]  /*2010*/  SYNCS.PHASECHK.TRANS64.TRYWAIT P0, [UR8+0x6000], R2 ;  /* 0x00600002ff0075a7 */ /* 0x000e640008000148 */
[----:B-1----:R-:W-:Y:S05]  /*2020*/  @!P0 BRA `(.L_x_48) ;  /* 0xfffffffc00f88947 */ /* 0x002fea000383ffff */
[----:B------:R-:W-:Y:S05]  /*2030*/  BRA `(.L_x_50) ;  /* 0xfffffff800847947 */ /* 0x000fea000383ffff */
.L_x_51:
[----:B------:R-:W-:-:S00]  /*2040*/  BRA `(.L_x_51) ;  /* 0xfffffffc00fc7947 */ /* 0x000fc0000383ffff */
[----:B------:R-:W-:-:S00]  /*2050*/  NOP ;  /* 0x0000000000007918 */ /* 0x000fc00000000000 */
        /* <DEDUP_REMOVED lines=10> */
.L_x_52:


//--------------------- .nv.shared.gluon_wgmma    --------------------------
	.section	.nv.shared.gluon_wgmma,"aw",@nobits
	.sectionflags	@""
	.align	16
	.zero		1024


//--------------------- .nv.shared.reserved.0     --------------------------
	.section	.nv.shared.reserved.0,"aw",@nobits
	.weak		__nv_reservedSMEM_offset_0_alias
	.size		__nv_reservedSMEM_offset_0_alias, 0, 0
	.other		__nv_reservedSMEM_offset_0_alias,@"STO_CUDA_RESERVED_SHARED STV_DEFAULT"
__nv_reservedSMEM_offset_0_alias:
	.zero		0


//--------------------- .nv.constant0.gluon_wgmma --------------------------
	.section	.nv.constant0.gluon_wgmma,"a",@progbits
	.sectionflags	@""
	.align	4
.nv.constant0.gluon_wgmma:
	.zero		608


//--------------------- SYMBOLS --------------------------

	.type		.nv.reservedSmem.offset0,@object
	.size		.nv.reservedSmem.offset0,0x4
